//
// Generated by NVIDIA NVVM Compiler
//
// Compiler Build ID: CL-36424714
// Cuda compilation tools, release 13.0, V13.0.88
// Based on NVVM 20.0.0
//

.version 9.0
.target sm_100
.address_size 64

	// .globl	_Z25random_uniform_int_kerneliiPimm
.global .align 4 .b8 precalc_xorwow_matrix[102400];
.global .align 4 .b8 precalc_xorwow_offset_matrix[102400];
.global .align 4 .b8 mrg32k3aM1[2304];
.global .align 4 .b8 mrg32k3aM2[2304];
.global .align 4 .b8 mrg32k3aM1SubSeq[2016];
.global .align 4 .b8 mrg32k3aM2SubSeq[2016];
.global .align 4 .b8 mrg32k3aM1Seq[2304];
.global .align 4 .b8 mrg32k3aM2Seq[2304];
.const .align 8 .b8 __cr_lgamma_table[72];

.visible .entry _Z25random_uniform_int_kerneliiPimm(
	.param .u32 _Z25random_uniform_int_kerneliiPimm_param_0,
	.param .u32 _Z25random_uniform_int_kerneliiPimm_param_1,
	.param .u64 .ptr .align 1 _Z25random_uniform_int_kerneliiPimm_param_2,
	.param .u64 _Z25random_uniform_int_kerneliiPimm_param_3,
	.param .u64 _Z25random_uniform_int_kerneliiPimm_param_4
)
{
	.local .align 8 .b8 	__local_depot0[48];
	.reg .b64 	%SP;
	.reg .b64 	%SPL;
	.reg .pred 	%p<71>;
	.reg .b32 	%r<1316>;
	.reg .b32 	%f<24>;
	.reg .b64 	%rd<54>;

	mov.u64 	%SPL, __local_depot0;
	ld.param.u64 	%rd24, [_Z25random_uniform_int_kerneliiPimm_param_2];
	ld.param.u64 	%rd23, [_Z25random_uniform_int_kerneliiPimm_param_3];
	ld.param.u64 	%rd25, [_Z25random_uniform_int_kerneliiPimm_param_4];
	cvta.to.global.u64 	%rd1, %rd24;
	mov.u32 	%r578, %ctaid.x;
	mov.u32 	%r579, %ntid.x;
	mov.u32 	%r580, %tid.x;
	mad.lo.s32 	%r581, %r578, %r579, %r580;
	cvt.u32.u64 	%r582, %rd23;
	mul.lo.s32 	%r583, %r581, %r582;
	cvt.s64.s32 	%rd52, %r583;
	setp.le.u64 	%p1, %rd25, %rd52;
	@%p1 bra 	$L__BB0_125;
	cvt.u32.u64 	%r584, %rd52;
	add.u64 	%rd3, %SPL, 0;
	// begin inline asm
	mov.u64 	%rd26, %clock64;
	// end inline asm
	cvt.u32.u64 	%r585, %rd26;
	xor.b32  	%r586, %r585, -1429050551;
	mul.lo.s32 	%r1, %r586, 1099087573;
	{ .reg .b32 tmp; mov.b64 {tmp, %r587}, %rd26; }
	xor.b32  	%r2, %r587, -136515619;
	mul.lo.s32 	%r588, %r2, -1703105765;
	add.s32 	%r589, %r1, %r588;
	add.s32 	%r1313, %r589, 6615241;
	add.s32 	%r1032, %r1, 123456789;
	st.local.v2.u32 	[%rd3], {%r1313, %r1032};
	xor.b32  	%r1031, %r1, 362436069;
	add.s32 	%r1030, %r588, 521288629;
	st.local.v2.u32 	[%rd3+8], {%r1031, %r1030};
	xor.b32  	%r1029, %r588, 88675123;
	add.s32 	%r1028, %r1, 5783321;
	st.local.v2.u32 	[%rd3+16], {%r1029, %r1028};
	setp.eq.s32 	%p2, %r584, 0;
	@%p2 bra 	$L__BB0_116;
	mov.b32 	%r1015, 0;
	mov.u64 	%rd48, %rd52;
$L__BB0_3:
	mov.u64 	%rd4, %rd48;
	and.b64  	%rd5, %rd4, 3;
	setp.eq.s64 	%p3, %rd5, 0;
	@%p3 bra 	$L__BB0_115;
	mul.wide.u32 	%rd28, %r1015, 3200;
	mov.u64 	%rd29, precalc_xorwow_matrix;
	add.s64 	%rd6, %rd29, %rd28;
	mov.b32 	%r1028, 0;
	mov.u32 	%r1029, %r1028;
	mov.u32 	%r1030, %r1028;
	mov.u32 	%r1031, %r1028;
	mov.u32 	%r1032, %r1028;
	mov.u32 	%r1021, %r1028;
$L__BB0_5:
	mul.wide.u32 	%rd30, %r1021, 4;
	add.s64 	%rd31, %rd3, %rd30;
	ld.local.u32 	%r21, [%rd31+4];
	shl.b32 	%r22, %r1021, 5;
	mov.b32 	%r1027, 0;
$L__BB0_6:
	.pragma "nounroll";
	shr.u32 	%r593, %r21, %r1027;
	and.b32  	%r594, %r593, 1;
	setp.eq.b32 	%p4, %r594, 1;
	not.pred 	%p5, %p4;
	add.s32 	%r595, %r22, %r1027;
	mul.lo.s32 	%r596, %r595, 5;
	mul.wide.u32 	%rd32, %r596, 4;
	add.s64 	%rd7, %rd6, %rd32;
	@%p5 bra 	$L__BB0_8;
	ld.global.u32 	%r597, [%rd7];
	xor.b32  	%r1032, %r1032, %r597;
	ld.global.u32 	%r598, [%rd7+4];
	xor.b32  	%r1031, %r1031, %r598;
	ld.global.u32 	%r599, [%rd7+8];
	xor.b32  	%r1030, %r1030, %r599;
	ld.global.u32 	%r600, [%rd7+12];
	xor.b32  	%r1029, %r1029, %r600;
	ld.global.u32 	%r601, [%rd7+16];
	xor.b32  	%r1028, %r1028, %r601;
$L__BB0_8:
	and.b32  	%r603, %r593, 2;
	setp.eq.s32 	%p6, %r603, 0;
	@%p6 bra 	$L__BB0_10;
	ld.global.u32 	%r604, [%rd7+20];
	xor.b32  	%r1032, %r1032, %r604;
	ld.global.u32 	%r605, [%rd7+24];
	xor.b32  	%r1031, %r1031, %r605;
	ld.global.u32 	%r606, [%rd7+28];
	xor.b32  	%r1030, %r1030, %r606;
	ld.global.u32 	%r607, [%rd7+32];
	xor.b32  	%r1029, %r1029, %r607;
	ld.global.u32 	%r608, [%rd7+36];
	xor.b32  	%r1028, %r1028, %r608;
$L__BB0_10:
	and.b32  	%r610, %r593, 4;
	setp.eq.s32 	%p7, %r610, 0;
	@%p7 bra 	$L__BB0_12;
	ld.global.u32 	%r611, [%rd7+40];
	xor.b32  	%r1032, %r1032, %r611;
	ld.global.u32 	%r612, [%rd7+44];
	xor.b32  	%r1031, %r1031, %r612;
	ld.global.u32 	%r613, [%rd7+48];
	xor.b32  	%r1030, %r1030, %r613;
	ld.global.u32 	%r614, [%rd7+52];
	xor.b32  	%r1029, %r1029, %r614;
	ld.global.u32 	%r615, [%rd7+56];
	xor.b32  	%r1028, %r1028, %r615;
$L__BB0_12:
	and.b32  	%r617, %r593, 8;
	setp.eq.s32 	%p8, %r617, 0;
	@%p8 bra 	$L__BB0_14;
	ld.global.u32 	%r618, [%rd7+60];
	xor.b32  	%r1032, %r1032, %r618;
	ld.global.u32 	%r619, [%rd7+64];
	xor.b32  	%r1031, %r1031, %r619;
	ld.global.u32 	%r620, [%rd7+68];
	xor.b32  	%r1030, %r1030, %r620;
	ld.global.u32 	%r621, [%rd7+72];
	xor.b32  	%r1029, %r1029, %r621;
	ld.global.u32 	%r622, [%rd7+76];
	xor.b32  	%r1028, %r1028, %r622;
$L__BB0_14:
	and.b32  	%r624, %r593, 16;
	setp.eq.s32 	%p9, %r624, 0;
	@%p9 bra 	$L__BB0_16;
	ld.global.u32 	%r625, [%rd7+80];
	xor.b32  	%r1032, %r1032, %r625;
	ld.global.u32 	%r626, [%rd7+84];
	xor.b32  	%r1031, %r1031, %r626;
	ld.global.u32 	%r627, [%rd7+88];
	xor.b32  	%r1030, %r1030, %r627;
	ld.global.u32 	%r628, [%rd7+92];
	xor.b32  	%r1029, %r1029, %r628;
	ld.global.u32 	%r629, [%rd7+96];
	xor.b32  	%r1028, %r1028, %r629;
$L__BB0_16:
	and.b32  	%r631, %r593, 32;
	setp.eq.s32 	%p10, %r631, 0;
	@%p10 bra 	$L__BB0_18;
	ld.global.u32 	%r632, [%rd7+100];
	xor.b32  	%r1032, %r1032, %r632;
	ld.global.u32 	%r633, [%rd7+104];
	xor.b32  	%r1031, %r1031, %r633;
	ld.global.u32 	%r634, [%rd7+108];
	xor.b32  	%r1030, %r1030, %r634;
	ld.global.u32 	%r635, [%rd7+112];
	xor.b32  	%r1029, %r1029, %r635;
	ld.global.u32 	%r636, [%rd7+116];
	xor.b32  	%r1028, %r1028, %r636;
$L__BB0_18:
	and.b32  	%r638, %r593, 64;
	setp.eq.s32 	%p11, %r638, 0;
	@%p11 bra 	$L__BB0_20;
	ld.global.u32 	%r639, [%rd7+120];
	xor.b32  	%r1032, %r1032, %r639;
	ld.global.u32 	%r640, [%rd7+124];
	xor.b32  	%r1031, %r1031, %r640;
	ld.global.u32 	%r641, [%rd7+128];
	xor.b32  	%r1030, %r1030, %r641;
	ld.global.u32 	%r642, [%rd7+132];
	xor.b32  	%r1029, %r1029, %r642;
	ld.global.u32 	%r643, [%rd7+136];
	xor.b32  	%r1028, %r1028, %r643;
$L__BB0_20:
	and.b32  	%r645, %r593, 128;
	setp.eq.s32 	%p12, %r645, 0;
	@%p12 bra 	$L__BB0_22;
	ld.global.u32 	%r646, [%rd7+140];
	xor.b32  	%r1032, %r1032, %r646;
	ld.global.u32 	%r647, [%rd7+144];
	xor.b32  	%r1031, %r1031, %r647;
	ld.global.u32 	%r648, [%rd7+148];
	xor.b32  	%r1030, %r1030, %r648;
	ld.global.u32 	%r649, [%rd7+152];
	xor.b32  	%r1029, %r1029, %r649;
	ld.global.u32 	%r650, [%rd7+156];
	xor.b32  	%r1028, %r1028, %r650;
$L__BB0_22:
	and.b32  	%r652, %r593, 256;
	setp.eq.s32 	%p13, %r652, 0;
	@%p13 bra 	$L__BB0_24;
	ld.global.u32 	%r653, [%rd7+160];
	xor.b32  	%r1032, %r1032, %r653;
	ld.global.u32 	%r654, [%rd7+164];
	xor.b32  	%r1031, %r1031, %r654;
	ld.global.u32 	%r655, [%rd7+168];
	xor.b32  	%r1030, %r1030, %r655;
	ld.global.u32 	%r656, [%rd7+172];
	xor.b32  	%r1029, %r1029, %r656;
	ld.global.u32 	%r657, [%rd7+176];
	xor.b32  	%r1028, %r1028, %r657;
$L__BB0_24:
	and.b32  	%r659, %r593, 512;
	setp.eq.s32 	%p14, %r659, 0;
	@%p14 bra 	$L__BB0_26;
	ld.global.u32 	%r660, [%rd7+180];
	xor.b32  	%r1032, %r1032, %r660;
	ld.global.u32 	%r661, [%rd7+184];
	xor.b32  	%r1031, %r1031, %r661;
	ld.global.u32 	%r662, [%rd7+188];
	xor.b32  	%r1030, %r1030, %r662;
	ld.global.u32 	%r663, [%rd7+192];
	xor.b32  	%r1029, %r1029, %r663;
	ld.global.u32 	%r664, [%rd7+196];
	xor.b32  	%r1028, %r1028, %r664;
$L__BB0_26:
	and.b32  	%r666, %r593, 1024;
	setp.eq.s32 	%p15, %r666, 0;
	@%p15 bra 	$L__BB0_28;
	ld.global.u32 	%r667, [%rd7+200];
	xor.b32  	%r1032, %r1032, %r667;
	ld.global.u32 	%r668, [%rd7+204];
	xor.b32  	%r1031, %r1031, %r668;
	ld.global.u32 	%r669, [%rd7+208];
	xor.b32  	%r1030, %r1030, %r669;
	ld.global.u32 	%r670, [%rd7+212];
	xor.b32  	%r1029, %r1029, %r670;
	ld.global.u32 	%r671, [%rd7+216];
	xor.b32  	%r1028, %r1028, %r671;
$L__BB0_28:
	and.b32  	%r673, %r593, 2048;
	setp.eq.s32 	%p16, %r673, 0;
	@%p16 bra 	$L__BB0_30;
	ld.global.u32 	%r674, [%rd7+220];
	xor.b32  	%r1032, %r1032, %r674;
	ld.global.u32 	%r675, [%rd7+224];
	xor.b32  	%r1031, %r1031, %r675;
	ld.global.u32 	%r676, [%rd7+228];
	xor.b32  	%r1030, %r1030, %r676;
	ld.global.u32 	%r677, [%rd7+232];
	xor.b32  	%r1029, %r1029, %r677;
	ld.global.u32 	%r678, [%rd7+236];
	xor.b32  	%r1028, %r1028, %r678;
$L__BB0_30:
	and.b32  	%r680, %r593, 4096;
	setp.eq.s32 	%p17, %r680, 0;
	@%p17 bra 	$L__BB0_32;
	ld.global.u32 	%r681, [%rd7+240];
	xor.b32  	%r1032, %r1032, %r681;
	ld.global.u32 	%r682, [%rd7+244];
	xor.b32  	%r1031, %r1031, %r682;
	ld.global.u32 	%r683, [%rd7+248];
	xor.b32  	%r1030, %r1030, %r683;
	ld.global.u32 	%r684, [%rd7+252];
	xor.b32  	%r1029, %r1029, %r684;
	ld.global.u32 	%r685, [%rd7+256];
	xor.b32  	%r1028, %r1028, %r685;
$L__BB0_32:
	and.b32  	%r687, %r593, 8192;
	setp.eq.s32 	%p18, %r687, 0;
	@%p18 bra 	$L__BB0_34;
	ld.global.u32 	%r688, [%rd7+260];
	xor.b32  	%r1032, %r1032, %r688;
	ld.global.u32 	%r689, [%rd7+264];
	xor.b32  	%r1031, %r1031, %r689;
	ld.global.u32 	%r690, [%rd7+268];
	xor.b32  	%r1030, %r1030, %r690;
	ld.global.u32 	%r691, [%rd7+272];
	xor.b32  	%r1029, %r1029, %r691;
	ld.global.u32 	%r692, [%rd7+276];
	xor.b32  	%r1028, %r1028, %r692;
$L__BB0_34:
	and.b32  	%r694, %r593, 16384;
	setp.eq.s32 	%p19, %r694, 0;
	@%p19 bra 	$L__BB0_36;
	ld.global.u32 	%r695, [%rd7+280];
	xor.b32  	%r1032, %r1032, %r695;
	ld.global.u32 	%r696, [%rd7+284];
	xor.b32  	%r1031, %r1031, %r696;
	ld.global.u32 	%r697, [%rd7+288];
	xor.b32  	%r1030, %r1030, %r697;
	ld.global.u32 	%r698, [%rd7+292];
	xor.b32  	%r1029, %r1029, %r698;
	ld.global.u32 	%r699, [%rd7+296];
	xor.b32  	%r1028, %r1028, %r699;
$L__BB0_36:
	and.b32  	%r701, %r593, 32768;
	setp.eq.s32 	%p20, %r701, 0;
	@%p20 bra 	$L__BB0_38;
	ld.global.u32 	%r702, [%rd7+300];
	xor.b32  	%r1032, %r1032, %r702;
	ld.global.u32 	%r703, [%rd7+304];
	xor.b32  	%r1031, %r1031, %r703;
	ld.global.u32 	%r704, [%rd7+308];
	xor.b32  	%r1030, %r1030, %r704;
	ld.global.u32 	%r705, [%rd7+312];
	xor.b32  	%r1029, %r1029, %r705;
	ld.global.u32 	%r706, [%rd7+316];
	xor.b32  	%r1028, %r1028, %r706;
$L__BB0_38:
	add.s32 	%r1027, %r1027, 16;
	setp.ne.s32 	%p21, %r1027, 32;
	@%p21 bra 	$L__BB0_6;
	mad.lo.s32 	%r707, %r1021, -31, %r22;
	add.s32 	%r1021, %r707, 1;
	setp.ne.s32 	%p22, %r1021, 5;
	@%p22 bra 	$L__BB0_5;
	st.local.u32 	[%rd3+4], %r1032;
	st.local.v2.u32 	[%rd3+8], {%r1031, %r1030};
	st.local.v2.u32 	[%rd3+16], {%r1029, %r1028};
	setp.eq.s64 	%p23, %rd5, 1;
	@%p23 bra 	$L__BB0_115;
	mov.b32 	%r1028, 0;
	mov.u32 	%r1029, %r1028;
	mov.u32 	%r1030, %r1028;
	mov.u32 	%r1031, %r1028;
	mov.u32 	%r1032, %r1028;
	mov.u32 	%r1113, %r1028;
$L__BB0_42:
	mul.wide.u32 	%rd33, %r1113, 4;
	add.s64 	%rd34, %rd3, %rd33;
	ld.local.u32 	%r197, [%rd34+4];
	shl.b32 	%r198, %r1113, 5;
	mov.b32 	%r1119, 0;
$L__BB0_43:
	.pragma "nounroll";
	shr.u32 	%r710, %r197, %r1119;
	and.b32  	%r711, %r710, 1;
	setp.eq.b32 	%p24, %r711, 1;
	not.pred 	%p25, %p24;
	add.s32 	%r712, %r198, %r1119;
	mul.lo.s32 	%r713, %r712, 5;
	mul.wide.u32 	%rd35, %r713, 4;
	add.s64 	%rd8, %rd6, %rd35;
	@%p25 bra 	$L__BB0_45;
	ld.global.u32 	%r714, [%rd8];
	xor.b32  	%r1032, %r1032, %r714;
	ld.global.u32 	%r715, [%rd8+4];
	xor.b32  	%r1031, %r1031, %r715;
	ld.global.u32 	%r716, [%rd8+8];
	xor.b32  	%r1030, %r1030, %r716;
	ld.global.u32 	%r717, [%rd8+12];
	xor.b32  	%r1029, %r1029, %r717;
	ld.global.u32 	%r718, [%rd8+16];
	xor.b32  	%r1028, %r1028, %r718;
$L__BB0_45:
	and.b32  	%r720, %r710, 2;
	setp.eq.s32 	%p26, %r720, 0;
	@%p26 bra 	$L__BB0_47;
	ld.global.u32 	%r721, [%rd8+20];
	xor.b32  	%r1032, %r1032, %r721;
	ld.global.u32 	%r722, [%rd8+24];
	xor.b32  	%r1031, %r1031, %r722;
	ld.global.u32 	%r723, [%rd8+28];
	xor.b32  	%r1030, %r1030, %r723;
	ld.global.u32 	%r724, [%rd8+32];
	xor.b32  	%r1029, %r1029, %r724;
	ld.global.u32 	%r725, [%rd8+36];
	xor.b32  	%r1028, %r1028, %r725;
$L__BB0_47:
	and.b32  	%r727, %r710, 4;
	setp.eq.s32 	%p27, %r727, 0;
	@%p27 bra 	$L__BB0_49;
	ld.global.u32 	%r728, [%rd8+40];
	xor.b32  	%r1032, %r1032, %r728;
	ld.global.u32 	%r729, [%rd8+44];
	xor.b32  	%r1031, %r1031, %r729;
	ld.global.u32 	%r730, [%rd8+48];
	xor.b32  	%r1030, %r1030, %r730;
	ld.global.u32 	%r731, [%rd8+52];
	xor.b32  	%r1029, %r1029, %r731;
	ld.global.u32 	%r732, [%rd8+56];
	xor.b32  	%r1028, %r1028, %r732;
$L__BB0_49:
	and.b32  	%r734, %r710, 8;
	setp.eq.s32 	%p28, %r734, 0;
	@%p28 bra 	$L__BB0_51;
	ld.global.u32 	%r735, [%rd8+60];
	xor.b32  	%r1032, %r1032, %r735;
	ld.global.u32 	%r736, [%rd8+64];
	xor.b32  	%r1031, %r1031, %r736;
	ld.global.u32 	%r737, [%rd8+68];
	xor.b32  	%r1030, %r1030, %r737;
	ld.global.u32 	%r738, [%rd8+72];
	xor.b32  	%r1029, %r1029, %r738;
	ld.global.u32 	%r739, [%rd8+76];
	xor.b32  	%r1028, %r1028, %r739;
$L__BB0_51:
	and.b32  	%r741, %r710, 16;
	setp.eq.s32 	%p29, %r741, 0;
	@%p29 bra 	$L__BB0_53;
	ld.global.u32 	%r742, [%rd8+80];
	xor.b32  	%r1032, %r1032, %r742;
	ld.global.u32 	%r743, [%rd8+84];
	xor.b32  	%r1031, %r1031, %r743;
	ld.global.u32 	%r744, [%rd8+88];
	xor.b32  	%r1030, %r1030, %r744;
	ld.global.u32 	%r745, [%rd8+92];
	xor.b32  	%r1029, %r1029, %r745;
	ld.global.u32 	%r746, [%rd8+96];
	xor.b32  	%r1028, %r1028, %r746;
$L__BB0_53:
	and.b32  	%r748, %r710, 32;
	setp.eq.s32 	%p30, %r748, 0;
	@%p30 bra 	$L__BB0_55;
	ld.global.u32 	%r749, [%rd8+100];
	xor.b32  	%r1032, %r1032, %r749;
	ld.global.u32 	%r750, [%rd8+104];
	xor.b32  	%r1031, %r1031, %r750;
	ld.global.u32 	%r751, [%rd8+108];
	xor.b32  	%r1030, %r1030, %r751;
	ld.global.u32 	%r752, [%rd8+112];
	xor.b32  	%r1029, %r1029, %r752;
	ld.global.u32 	%r753, [%rd8+116];
	xor.b32  	%r1028, %r1028, %r753;
$L__BB0_55:
	and.b32  	%r755, %r710, 64;
	setp.eq.s32 	%p31, %r755, 0;
	@%p31 bra 	$L__BB0_57;
	ld.global.u32 	%r756, [%rd8+120];
	xor.b32  	%r1032, %r1032, %r756;
	ld.global.u32 	%r757, [%rd8+124];
	xor.b32  	%r1031, %r1031, %r757;
	ld.global.u32 	%r758, [%rd8+128];
	xor.b32  	%r1030, %r1030, %r758;
	ld.global.u32 	%r759, [%rd8+132];
	xor.b32  	%r1029, %r1029, %r759;
	ld.global.u32 	%r760, [%rd8+136];
	xor.b32  	%r1028, %r1028, %r760;
$L__BB0_57:
	and.b32  	%r762, %r710, 128;
	setp.eq.s32 	%p32, %r762, 0;
	@%p32 bra 	$L__BB0_59;
	ld.global.u32 	%r763, [%rd8+140];
	xor.b32  	%r1032, %r1032, %r763;
	ld.global.u32 	%r764, [%rd8+144];
	xor.b32  	%r1031, %r1031, %r764;
	ld.global.u32 	%r765, [%rd8+148];
	xor.b32  	%r1030, %r1030, %r765;
	ld.global.u32 	%r766, [%rd8+152];
	xor.b32  	%r1029, %r1029, %r766;
	ld.global.u32 	%r767, [%rd8+156];
	xor.b32  	%r1028, %r1028, %r767;
$L__BB0_59:
	and.b32  	%r769, %r710, 256;
	setp.eq.s32 	%p33, %r769, 0;
	@%p33 bra 	$L__BB0_61;
	ld.global.u32 	%r770, [%rd8+160];
	xor.b32  	%r1032, %r1032, %r770;
	ld.global.u32 	%r771, [%rd8+164];
	xor.b32  	%r1031, %r1031, %r771;
	ld.global.u32 	%r772, [%rd8+168];
	xor.b32  	%r1030, %r1030, %r772;
	ld.global.u32 	%r773, [%rd8+172];
	xor.b32  	%r1029, %r1029, %r773;
	ld.global.u32 	%r774, [%rd8+176];
	xor.b32  	%r1028, %r1028, %r774;
$L__BB0_61:
	and.b32  	%r776, %r710, 512;
	setp.eq.s32 	%p34, %r776, 0;
	@%p34 bra 	$L__BB0_63;
	ld.global.u32 	%r777, [%rd8+180];
	xor.b32  	%r1032, %r1032, %r777;
	ld.global.u32 	%r778, [%rd8+184];
	xor.b32  	%r1031, %r1031, %r778;
	ld.global.u32 	%r779, [%rd8+188];
	xor.b32  	%r1030, %r1030, %r779;
	ld.global.u32 	%r780, [%rd8+192];
	xor.b32  	%r1029, %r1029, %r780;
	ld.global.u32 	%r781, [%rd8+196];
	xor.b32  	%r1028, %r1028, %r781;
$L__BB0_63:
	and.b32  	%r783, %r710, 1024;
	setp.eq.s32 	%p35, %r783, 0;
	@%p35 bra 	$L__BB0_65;
	ld.global.u32 	%r784, [%rd8+200];
	xor.b32  	%r1032, %r1032, %r784;
	ld.global.u32 	%r785, [%rd8+204];
	xor.b32  	%r1031, %r1031, %r785;
	ld.global.u32 	%r786, [%rd8+208];
	xor.b32  	%r1030, %r1030, %r786;
	ld.global.u32 	%r787, [%rd8+212];
	xor.b32  	%r1029, %r1029, %r787;
	ld.global.u32 	%r788, [%rd8+216];
	xor.b32  	%r1028, %r1028, %r788;
$L__BB0_65:
	and.b32  	%r790, %r710, 2048;
	setp.eq.s32 	%p36, %r790, 0;
	@%p36 bra 	$L__BB0_67;
	ld.global.u32 	%r791, [%rd8+220];
	xor.b32  	%r1032, %r1032, %r791;
	ld.global.u32 	%r792, [%rd8+224];
	xor.b32  	%r1031, %r1031, %r792;
	ld.global.u32 	%r793, [%rd8+228];
	xor.b32  	%r1030, %r1030, %r793;
	ld.global.u32 	%r794, [%rd8+232];
	xor.b32  	%r1029, %r1029, %r794;
	ld.global.u32 	%r795, [%rd8+236];
	xor.b32  	%r1028, %r1028, %r795;
$L__BB0_67:
	and.b32  	%r797, %r710, 4096;
	setp.eq.s32 	%p37, %r797, 0;
	@%p37 bra 	$L__BB0_69;
	ld.global.u32 	%r798, [%rd8+240];
	xor.b32  	%r1032, %r1032, %r798;
	ld.global.u32 	%r799, [%rd8+244];
	xor.b32  	%r1031, %r1031, %r799;
	ld.global.u32 	%r800, [%rd8+248];
	xor.b32  	%r1030, %r1030, %r800;
	ld.global.u32 	%r801, [%rd8+252];
	xor.b32  	%r1029, %r1029, %r801;
	ld.global.u32 	%r802, [%rd8+256];
	xor.b32  	%r1028, %r1028, %r802;
$L__BB0_69:
	and.b32  	%r804, %r710, 8192;
	setp.eq.s32 	%p38, %r804, 0;
	@%p38 bra 	$L__BB0_71;
	ld.global.u32 	%r805, [%rd8+260];
	xor.b32  	%r1032, %r1032, %r805;
	ld.global.u32 	%r806, [%rd8+264];
	xor.b32  	%r1031, %r1031, %r806;
	ld.global.u32 	%r807, [%rd8+268];
	xor.b32  	%r1030, %r1030, %r807;
	ld.global.u32 	%r808, [%rd8+272];
	xor.b32  	%r1029, %r1029, %r808;
	ld.global.u32 	%r809, [%rd8+276];
	xor.b32  	%r1028, %r1028, %r809;
$L__BB0_71:
	and.b32  	%r811, %r710, 16384;
	setp.eq.s32 	%p39, %r811, 0;
	@%p39 bra 	$L__BB0_73;
	ld.global.u32 	%r812, [%rd8+280];
	xor.b32  	%r1032, %r1032, %r812;
	ld.global.u32 	%r813, [%rd8+284];
	xor.b32  	%r1031, %r1031, %r813;
	ld.global.u32 	%r814, [%rd8+288];
	xor.b32  	%r1030, %r1030, %r814;
	ld.global.u32 	%r815, [%rd8+292];
	xor.b32  	%r1029, %r1029, %r815;
	ld.global.u32 	%r816, [%rd8+296];
	xor.b32  	%r1028, %r1028, %r816;
$L__BB0_73:
	and.b32  	%r818, %r710, 32768;
	setp.eq.s32 	%p40, %r818, 0;
	@%p40 bra 	$L__BB0_75;
	ld.global.u32 	%r819, [%rd8+300];
	xor.b32  	%r1032, %r1032, %r819;
	ld.global.u32 	%r820, [%rd8+304];
	xor.b32  	%r1031, %r1031, %r820;
	ld.global.u32 	%r821, [%rd8+308];
	xor.b32  	%r1030, %r1030, %r821;
	ld.global.u32 	%r822, [%rd8+312];
	xor.b32  	%r1029, %r1029, %r822;
	ld.global.u32 	%r823, [%rd8+316];
	xor.b32  	%r1028, %r1028, %r823;
$L__BB0_75:
	add.s32 	%r1119, %r1119, 16;
	setp.ne.s32 	%p41, %r1119, 32;
	@%p41 bra 	$L__BB0_43;
	mad.lo.s32 	%r824, %r1113, -31, %r198;
	add.s32 	%r1113, %r824, 1;
	setp.ne.s32 	%p42, %r1113, 5;
	@%p42 bra 	$L__BB0_42;
	st.local.u32 	[%rd3+4], %r1032;
	st.local.v2.u32 	[%rd3+8], {%r1031, %r1030};
	st.local.v2.u32 	[%rd3+16], {%r1029, %r1028};
	setp.ne.s64 	%p43, %rd5, 3;
	@%p43 bra 	$L__BB0_115;
	mov.b32 	%r1028, 0;
	mov.u32 	%r1029, %r1028;
	mov.u32 	%r1030, %r1028;
	mov.u32 	%r1031, %r1028;
	mov.u32 	%r1032, %r1028;
	mov.u32 	%r1205, %r1028;
$L__BB0_79:
	mul.wide.u32 	%rd36, %r1205, 4;
	add.s64 	%rd37, %rd3, %rd36;
	ld.local.u32 	%r373, [%rd37+4];
	shl.b32 	%r374, %r1205, 5;
	mov.b32 	%r1211, 0;
$L__BB0_80:
	.pragma "nounroll";
	shr.u32 	%r827, %r373, %r1211;
	and.b32  	%r828, %r827, 1;
	setp.eq.b32 	%p44, %r828, 1;
	not.pred 	%p45, %p44;
	add.s32 	%r829, %r374, %r1211;
	mul.lo.s32 	%r830, %r829, 5;
	mul.wide.u32 	%rd38, %r830, 4;
	add.s64 	%rd9, %rd6, %rd38;
	@%p45 bra 	$L__BB0_82;
	ld.global.u32 	%r831, [%rd9];
	xor.b32  	%r1032, %r1032, %r831;
	ld.global.u32 	%r832, [%rd9+4];
	xor.b32  	%r1031, %r1031, %r832;
	ld.global.u32 	%r833, [%rd9+8];
	xor.b32  	%r1030, %r1030, %r833;
	ld.global.u32 	%r834, [%rd9+12];
	xor.b32  	%r1029, %r1029, %r834;
	ld.global.u32 	%r835, [%rd9+16];
	xor.b32  	%r1028, %r1028, %r835;
$L__BB0_82:
	and.b32  	%r837, %r827, 2;
	setp.eq.s32 	%p46, %r837, 0;
	@%p46 bra 	$L__BB0_84;
	ld.global.u32 	%r838, [%rd9+20];
	xor.b32  	%r1032, %r1032, %r838;
	ld.global.u32 	%r839, [%rd9+24];
	xor.b32  	%r1031, %r1031, %r839;
	ld.global.u32 	%r840, [%rd9+28];
	xor.b32  	%r1030, %r1030, %r840;
	ld.global.u32 	%r841, [%rd9+32];
	xor.b32  	%r1029, %r1029, %r841;
	ld.global.u32 	%r842, [%rd9+36];
	xor.b32  	%r1028, %r1028, %r842;
$L__BB0_84:
	and.b32  	%r844, %r827, 4;
	setp.eq.s32 	%p47, %r844, 0;
	@%p47 bra 	$L__BB0_86;
	ld.global.u32 	%r845, [%rd9+40];
	xor.b32  	%r1032, %r1032, %r845;
	ld.global.u32 	%r846, [%rd9+44];
	xor.b32  	%r1031, %r1031, %r846;
	ld.global.u32 	%r847, [%rd9+48];
	xor.b32  	%r1030, %r1030, %r847;
	ld.global.u32 	%r848, [%rd9+52];
	xor.b32  	%r1029, %r1029, %r848;
	ld.global.u32 	%r849, [%rd9+56];
	xor.b32  	%r1028, %r1028, %r849;
$L__BB0_86:
	and.b32  	%r851, %r827, 8;
	setp.eq.s32 	%p48, %r851, 0;
	@%p48 bra 	$L__BB0_88;
	ld.global.u32 	%r852, [%rd9+60];
	xor.b32  	%r1032, %r1032, %r852;
	ld.global.u32 	%r853, [%rd9+64];
	xor.b32  	%r1031, %r1031, %r853;
	ld.global.u32 	%r854, [%rd9+68];
	xor.b32  	%r1030, %r1030, %r854;
	ld.global.u32 	%r855, [%rd9+72];
	xor.b32  	%r1029, %r1029, %r855;
	ld.global.u32 	%r856, [%rd9+76];
	xor.b32  	%r1028, %r1028, %r856;
$L__BB0_88:
	and.b32  	%r858, %r827, 16;
	setp.eq.s32 	%p49, %r858, 0;
	@%p49 bra 	$L__BB0_90;
	ld.global.u32 	%r859, [%rd9+80];
	xor.b32  	%r1032, %r1032, %r859;
	ld.global.u32 	%r860, [%rd9+84];
	xor.b32  	%r1031, %r1031, %r860;
	ld.global.u32 	%r861, [%rd9+88];
	xor.b32  	%r1030, %r1030, %r861;
	ld.global.u32 	%r862, [%rd9+92];
	xor.b32  	%r1029, %r1029, %r862;
	ld.global.u32 	%r863, [%rd9+96];
	xor.b32  	%r1028, %r1028, %r863;
$L__BB0_90:
	and.b32  	%r865, %r827, 32;
	setp.eq.s32 	%p50, %r865, 0;
	@%p50 bra 	$L__BB0_92;
	ld.global.u32 	%r866, [%rd9+100];
	xor.b32  	%r1032, %r1032, %r866;
	ld.global.u32 	%r867, [%rd9+104];
	xor.b32  	%r1031, %r1031, %r867;
	ld.global.u32 	%r868, [%rd9+108];
	xor.b32  	%r1030, %r1030, %r868;
	ld.global.u32 	%r869, [%rd9+112];
	xor.b32  	%r1029, %r1029, %r869;
	ld.global.u32 	%r870, [%rd9+116];
	xor.b32  	%r1028, %r1028, %r870;
$L__BB0_92:
	and.b32  	%r872, %r827, 64;
	setp.eq.s32 	%p51, %r872, 0;
	@%p51 bra 	$L__BB0_94;
	ld.global.u32 	%r873, [%rd9+120];
	xor.b32  	%r1032, %r1032, %r873;
	ld.global.u32 	%r874, [%rd9+124];
	xor.b32  	%r1031, %r1031, %r874;
	ld.global.u32 	%r875, [%rd9+128];
	xor.b32  	%r1030, %r1030, %r875;
	ld.global.u32 	%r876, [%rd9+132];
	xor.b32  	%r1029, %r1029, %r876;
	ld.global.u32 	%r877, [%rd9+136];
	xor.b32  	%r1028, %r1028, %r877;
$L__BB0_94:
	and.b32  	%r879, %r827, 128;
	setp.eq.s32 	%p52, %r879, 0;
	@%p52 bra 	$L__BB0_96;
	ld.global.u32 	%r880, [%rd9+140];
	xor.b32  	%r1032, %r1032, %r880;
	ld.global.u32 	%r881, [%rd9+144];
	xor.b32  	%r1031, %r1031, %r881;
	ld.global.u32 	%r882, [%rd9+148];
	xor.b32  	%r1030, %r1030, %r882;
	ld.global.u32 	%r883, [%rd9+152];
	xor.b32  	%r1029, %r1029, %r883;
	ld.global.u32 	%r884, [%rd9+156];
	xor.b32  	%r1028, %r1028, %r884;
$L__BB0_96:
	and.b32  	%r886, %r827, 256;
	setp.eq.s32 	%p53, %r886, 0;
	@%p53 bra 	$L__BB0_98;
	ld.global.u32 	%r887, [%rd9+160];
	xor.b32  	%r1032, %r1032, %r887;
	ld.global.u32 	%r888, [%rd9+164];
	xor.b32  	%r1031, %r1031, %r888;
	ld.global.u32 	%r889, [%rd9+168];
	xor.b32  	%r1030, %r1030, %r889;
	ld.global.u32 	%r890, [%rd9+172];
	xor.b32  	%r1029, %r1029, %r890;
	ld.global.u32 	%r891, [%rd9+176];
	xor.b32  	%r1028, %r1028, %r891;
$L__BB0_98:
	and.b32  	%r893, %r827, 512;
	setp.eq.s32 	%p54, %r893, 0;
	@%p54 bra 	$L__BB0_100;
	ld.global.u32 	%r894, [%rd9+180];
	xor.b32  	%r1032, %r1032, %r894;
	ld.global.u32 	%r895, [%rd9+184];
	xor.b32  	%r1031, %r1031, %r895;
	ld.global.u32 	%r896, [%rd9+188];
	xor.b32  	%r1030, %r1030, %r896;
	ld.global.u32 	%r897, [%rd9+192];
	xor.b32  	%r1029, %r1029, %r897;
	ld.global.u32 	%r898, [%rd9+196];
	xor.b32  	%r1028, %r1028, %r898;
$L__BB0_100:
	and.b32  	%r900, %r827, 1024;
	setp.eq.s32 	%p55, %r900, 0;
	@%p55 bra 	$L__BB0_102;
	ld.global.u32 	%r901, [%rd9+200];
	xor.b32  	%r1032, %r1032, %r901;
	ld.global.u32 	%r902, [%rd9+204];
	xor.b32  	%r1031, %r1031, %r902;
	ld.global.u32 	%r903, [%rd9+208];
	xor.b32  	%r1030, %r1030, %r903;
	ld.global.u32 	%r904, [%rd9+212];
	xor.b32  	%r1029, %r1029, %r904;
	ld.global.u32 	%r905, [%rd9+216];
	xor.b32  	%r1028, %r1028, %r905;
$L__BB0_102:
	and.b32  	%r907, %r827, 2048;
	setp.eq.s32 	%p56, %r907, 0;
	@%p56 bra 	$L__BB0_104;
	ld.global.u32 	%r908, [%rd9+220];
	xor.b32  	%r1032, %r1032, %r908;
	ld.global.u32 	%r909, [%rd9+224];
	xor.b32  	%r1031, %r1031, %r909;
	ld.global.u32 	%r910, [%rd9+228];
	xor.b32  	%r1030, %r1030, %r910;
	ld.global.u32 	%r911, [%rd9+232];
	xor.b32  	%r1029, %r1029, %r911;
	ld.global.u32 	%r912, [%rd9+236];
	xor.b32  	%r1028, %r1028, %r912;
$L__BB0_104:
	and.b32  	%r914, %r827, 4096;
	setp.eq.s32 	%p57, %r914, 0;
	@%p57 bra 	$L__BB0_106;
	ld.global.u32 	%r915, [%rd9+240];
	xor.b32  	%r1032, %r1032, %r915;
	ld.global.u32 	%r916, [%rd9+244];
	xor.b32  	%r1031, %r1031, %r916;
	ld.global.u32 	%r917, [%rd9+248];
	xor.b32  	%r1030, %r1030, %r917;
	ld.global.u32 	%r918, [%rd9+252];
	xor.b32  	%r1029, %r1029, %r918;
	ld.global.u32 	%r919, [%rd9+256];
	xor.b32  	%r1028, %r1028, %r919;
$L__BB0_106:
	and.b32  	%r921, %r827, 8192;
	setp.eq.s32 	%p58, %r921, 0;
	@%p58 bra 	$L__BB0_108;
	ld.global.u32 	%r922, [%rd9+260];
	xor.b32  	%r1032, %r1032, %r922;
	ld.global.u32 	%r923, [%rd9+264];
	xor.b32  	%r1031, %r1031, %r923;
	ld.global.u32 	%r924, [%rd9+268];
	xor.b32  	%r1030, %r1030, %r924;
	ld.global.u32 	%r925, [%rd9+272];
	xor.b32  	%r1029, %r1029, %r925;
	ld.global.u32 	%r926, [%rd9+276];
	xor.b32  	%r1028, %r1028, %r926;
$L__BB0_108:
	and.b32  	%r928, %r827, 16384;
	setp.eq.s32 	%p59, %r928, 0;
	@%p59 bra 	$L__BB0_110;
	ld.global.u32 	%r929, [%rd9+280];
	xor.b32  	%r1032, %r1032, %r929;
	ld.global.u32 	%r930, [%rd9+284];
	xor.b32  	%r1031, %r1031, %r930;
	ld.global.u32 	%r931, [%rd9+288];
	xor.b32  	%r1030, %r1030, %r931;
	ld.global.u32 	%r932, [%rd9+292];
	xor.b32  	%r1029, %r1029, %r932;
	ld.global.u32 	%r933, [%rd9+296];
	xor.b32  	%r1028, %r1028, %r933;
$L__BB0_110:
	and.b32  	%r935, %r827, 32768;
	setp.eq.s32 	%p60, %r935, 0;
	@%p60 bra 	$L__BB0_112;
	ld.global.u32 	%r936, [%rd9+300];
	xor.b32  	%r1032, %r1032, %r936;
	ld.global.u32 	%r937, [%rd9+304];
	xor.b32  	%r1031, %r1031, %r937;
	ld.global.u32 	%r938, [%rd9+308];
	xor.b32  	%r1030, %r1030, %r938;
	ld.global.u32 	%r939, [%rd9+312];
	xor.b32  	%r1029, %r1029, %r939;
	ld.global.u32 	%r940, [%rd9+316];
	xor.b32  	%r1028, %r1028, %r940;
$L__BB0_112:
	add.s32 	%r1211, %r1211, 16;
	setp.ne.s32 	%p61, %r1211, 32;
	@%p61 bra 	$L__BB0_80;
	mad.lo.s32 	%r941, %r1205, -31, %r374;
	add.s32 	%r1205, %r941, 1;
	setp.ne.s32 	%p62, %r1205, 5;
	@%p62 bra 	$L__BB0_79;
	st.local.u32 	[%rd3+4], %r1032;
	st.local.v2.u32 	[%rd3+8], {%r1031, %r1030};
	st.local.v2.u32 	[%rd3+16], {%r1029, %r1028};
$L__BB0_115:
	shr.u64 	%rd48, %rd4, 2;
	add.s32 	%r1015, %r1015, 1;
	setp.gt.u64 	%p63, %rd4, 3;
	@%p63 bra 	$L__BB0_3;
$L__BB0_116:
	add.s64 	%rd39, %rd23, %rd52;
	setp.le.u64 	%p64, %rd39, %rd52;
	@%p64 bra 	$L__BB0_125;
	ld.param.u32 	%r1009, [_Z25random_uniform_int_kerneliiPimm_param_1];
	ld.param.u32 	%r1008, [_Z25random_uniform_int_kerneliiPimm_param_0];
	sub.s32 	%r942, %r1009, %r1008;
	cvt.rn.f32.s32 	%f1, %r942;
	cvt.rn.f32.s32 	%f2, %r1008;
	add.s64 	%rd40, %rd23, -1;
	and.b64  	%rd11, %rd23, 3;
	setp.lt.u64 	%p65, %rd40, 3;
	@%p65 bra 	$L__BB0_120;
	and.b64  	%rd50, %rd23, -4;
	mul.lo.s32 	%r943, %r2, 1703105765;
	sub.s32 	%r944, %r1, %r943;
	add.s32 	%r1302, %r944, 8064989;
	shl.b64 	%rd41, %rd52, 2;
	add.s64 	%rd42, %rd41, %rd1;
	add.s64 	%rd49, %rd42, 8;
	mov.u32 	%r1305, %r1030;
	mov.u32 	%r1306, %r1031;
	mov.u32 	%r1307, %r1032;
$L__BB0_119:
	.pragma "nounroll";
	mov.u32 	%r1032, %r1028;
	mov.u32 	%r1313, %r1302;
	shr.u32 	%r945, %r1307, 2;
	xor.b32  	%r946, %r945, %r1307;
	shl.b32 	%r947, %r1032, 4;
	shl.b32 	%r948, %r946, 1;
	xor.b32  	%r949, %r948, %r947;
	xor.b32  	%r950, %r949, %r946;
	xor.b32  	%r1031, %r950, %r1032;
	add.s32 	%r951, %r1313, %r1031;
	add.s32 	%r952, %r951, -1087311;
	cvt.rn.f32.u32 	%f3, %r952;
	fma.rn.f32 	%f4, %f3, 0f2F800000, 0f2F000000;
	fma.rn.f32 	%f5, %f4, %f1, %f2;
	cvt.rzi.s32.f32 	%r953, %f5;
	st.global.u32 	[%rd49+-8], %r953;
	shr.u32 	%r954, %r1306, 2;
	xor.b32  	%r955, %r954, %r1306;
	shl.b32 	%r956, %r1031, 4;
	shl.b32 	%r957, %r955, 1;
	xor.b32  	%r958, %r957, %r956;
	xor.b32  	%r959, %r958, %r955;
	xor.b32  	%r1030, %r959, %r1031;
	add.s32 	%r960, %r1313, %r1030;
	add.s32 	%r961, %r960, -724874;
	cvt.rn.f32.u32 	%f6, %r961;
	fma.rn.f32 	%f7, %f6, 0f2F800000, 0f2F000000;
	fma.rn.f32 	%f8, %f7, %f1, %f2;
	cvt.rzi.s32.f32 	%r962, %f8;
	st.global.u32 	[%rd49+-4], %r962;
	shr.u32 	%r963, %r1305, 2;
	xor.b32  	%r964, %r963, %r1305;
	shl.b32 	%r965, %r1030, 4;
	shl.b32 	%r966, %r964, 1;
	xor.b32  	%r967, %r966, %r965;
	xor.b32  	%r968, %r967, %r964;
	xor.b32  	%r563, %r968, %r1030;
	add.s32 	%r969, %r1313, %r563;
	add.s32 	%r970, %r969, -362437;
	cvt.rn.f32.u32 	%f9, %r970;
	fma.rn.f32 	%f10, %f9, 0f2F800000, 0f2F000000;
	fma.rn.f32 	%f11, %f10, %f1, %f2;
	cvt.rzi.s32.f32 	%r971, %f11;
	st.global.u32 	[%rd49], %r971;
	shr.u32 	%r972, %r1029, 2;
	xor.b32  	%r973, %r972, %r1029;
	shl.b32 	%r974, %r563, 4;
	shl.b32 	%r975, %r973, 1;
	xor.b32  	%r976, %r975, %r974;
	xor.b32  	%r977, %r976, %r973;
	xor.b32  	%r1028, %r977, %r563;
	add.s32 	%r978, %r1313, %r1028;
	cvt.rn.f32.u32 	%f12, %r978;
	fma.rn.f32 	%f13, %f12, 0f2F800000, 0f2F000000;
	fma.rn.f32 	%f14, %f13, %f1, %f2;
	cvt.rzi.s32.f32 	%r979, %f14;
	st.global.u32 	[%rd49+4], %r979;
	add.s64 	%rd52, %rd52, 4;
	add.s32 	%r1302, %r1313, 1449748;
	add.s64 	%rd50, %rd50, -4;
	add.s64 	%rd49, %rd49, 16;
	setp.ne.s64 	%p66, %rd50, 0;
	mov.u32 	%r1029, %r563;
	mov.u32 	%r1305, %r1030;
	mov.u32 	%r1306, %r1031;
	mov.u32 	%r1307, %r1032;
	@%p66 bra 	$L__BB0_119;
$L__BB0_120:
	setp.eq.s64 	%p67, %rd11, 0;
	@%p67 bra 	$L__BB0_125;
	setp.eq.s64 	%p68, %rd11, 1;
	@%p68 bra 	$L__BB0_123;
	shr.u32 	%r980, %r1032, 2;
	xor.b32  	%r981, %r980, %r1032;
	shl.b32 	%r982, %r1028, 4;
	shl.b32 	%r983, %r981, 1;
	xor.b32  	%r984, %r983, %r982;
	xor.b32  	%r985, %r984, %r981;
	xor.b32  	%r986, %r985, %r1028;
	add.s32 	%r987, %r1313, %r986;
	add.s32 	%r988, %r987, 362437;
	cvt.rn.f32.u32 	%f15, %r988;
	fma.rn.f32 	%f16, %f15, 0f2F800000, 0f2F000000;
	fma.rn.f32 	%f17, %f16, %f1, %f2;
	cvt.rzi.s32.f32 	%r989, %f17;
	shl.b64 	%rd43, %rd52, 2;
	add.s64 	%rd44, %rd1, %rd43;
	st.global.u32 	[%rd44], %r989;
	shr.u32 	%r990, %r1031, 2;
	xor.b32  	%r991, %r990, %r1031;
	shl.b32 	%r992, %r986, 4;
	shl.b32 	%r993, %r991, 1;
	xor.b32  	%r994, %r993, %r992;
	xor.b32  	%r995, %r994, %r991;
	xor.b32  	%r1028, %r995, %r986;
	add.s32 	%r1313, %r1313, 724874;
	add.s32 	%r996, %r1028, %r1313;
	cvt.rn.f32.u32 	%f18, %r996;
	fma.rn.f32 	%f19, %f18, 0f2F800000, 0f2F000000;
	fma.rn.f32 	%f20, %f19, %f1, %f2;
	cvt.rzi.s32.f32 	%r997, %f20;
	st.global.u32 	[%rd44+4], %r997;
	add.s64 	%rd52, %rd52, 2;
	mov.u32 	%r1032, %r1030;
$L__BB0_123:
	and.b64  	%rd45, %rd23, 1;
	setp.eq.b64 	%p69, %rd45, 1;
	not.pred 	%p70, %p69;
	@%p70 bra 	$L__BB0_125;
	shr.u32 	%r998, %r1032, 2;
	xor.b32  	%r999, %r998, %r1032;
	shl.b32 	%r1000, %r1028, 4;
	shl.b32 	%r1001, %r999, 1;
	xor.b32  	%r1002, %r1001, %r1000;
	xor.b32  	%r1003, %r1002, %r999;
	xor.b32  	%r1004, %r1003, %r1028;
	add.s32 	%r1005, %r1313, %r1004;
	add.s32 	%r1006, %r1005, 362437;
	cvt.rn.f32.u32 	%f21, %r1006;
	fma.rn.f32 	%f22, %f21, 0f2F800000, 0f2F000000;
	fma.rn.f32 	%f23, %f22, %f1, %f2;
	cvt.rzi.s32.f32 	%r1007, %f23;
	shl.b64 	%rd46, %rd52, 2;
	add.s64 	%rd47, %rd1, %rd46;
	st.global.u32 	[%rd47], %r1007;
$L__BB0_125:
	ret;

}
	// .globl	_Z27random_uniform_float_kernelffPfmm
.visible .entry _Z27random_uniform_float_kernelffPfmm(
	.param .f32 _Z27random_uniform_float_kernelffPfmm_param_0,
	.param .f32 _Z27random_uniform_float_kernelffPfmm_param_1,
	.param .u64 .ptr .align 1 _Z27random_uniform_float_kernelffPfmm_param_2,
	.param .u64 _Z27random_uniform_float_kernelffPfmm_param_3,
	.param .u64 _Z27random_uniform_float_kernelffPfmm_param_4
)
{
	.local .align 8 .b8 	__local_depot1[48];
	.reg .b64 	%SP;
	.reg .b64 	%SPL;
	.reg .pred 	%p<66>;
	.reg .b32 	%r<1233>;
	.reg .b32 	%f<7>;
	.reg .b64 	%rd<35>;

	mov.u64 	%SPL, __local_depot1;
	ld.param.f32 	%f2, [_Z27random_uniform_float_kernelffPfmm_param_0];
	ld.param.f32 	%f3, [_Z27random_uniform_float_kernelffPfmm_param_1];
	ld.param.u64 	%rd15, [_Z27random_uniform_float_kernelffPfmm_param_3];
	ld.param.u64 	%rd16, [_Z27random_uniform_float_kernelffPfmm_param_4];
	mov.u32 	%r563, %ctaid.x;
	mov.u32 	%r564, %ntid.x;
	mov.u32 	%r565, %tid.x;
	mad.lo.s32 	%r566, %r563, %r564, %r565;
	cvt.u32.u64 	%r567, %rd15;
	mul.lo.s32 	%r1232, %r566, %r567;
	cvt.s64.s32 	%rd34, %r1232;
	setp.le.u64 	%p1, %rd16, %rd34;
	@%p1 bra 	$L__BB1_119;
	add.u64 	%rd2, %SPL, 0;
	// begin inline asm
	mov.u64 	%rd17, %clock64;
	// end inline asm
	cvt.u32.u64 	%r568, %rd17;
	xor.b32  	%r569, %r568, -1429050551;
	mul.lo.s32 	%r570, %r569, 1099087573;
	{ .reg .b32 tmp; mov.b64 {tmp, %r571}, %rd17; }
	xor.b32  	%r572, %r571, -136515619;
	mul.lo.s32 	%r573, %r572, -1703105765;
	add.s32 	%r574, %r570, %r573;
	add.s32 	%r1226, %r574, 6615241;
	add.s32 	%r956, %r570, 123456789;
	st.local.v2.u32 	[%rd2], {%r1226, %r956};
	xor.b32  	%r955, %r570, 362436069;
	add.s32 	%r954, %r573, 521288629;
	st.local.v2.u32 	[%rd2+8], {%r955, %r954};
	xor.b32  	%r953, %r573, 88675123;
	add.s32 	%r952, %r570, 5783321;
	st.local.v2.u32 	[%rd2+16], {%r953, %r952};
	setp.eq.s32 	%p2, %r1232, 0;
	@%p2 bra 	$L__BB1_116;
	mov.b32 	%r939, 0;
	mov.u64 	%rd20, precalc_xorwow_matrix;
	mov.u64 	%rd33, %rd34;
$L__BB1_3:
	mov.u64 	%rd3, %rd33;
	and.b64  	%rd4, %rd3, 3;
	setp.eq.s64 	%p3, %rd4, 0;
	@%p3 bra 	$L__BB1_115;
	mul.wide.u32 	%rd19, %r939, 3200;
	add.s64 	%rd5, %rd20, %rd19;
	mov.b32 	%r952, 0;
	mov.u32 	%r953, %r952;
	mov.u32 	%r954, %r952;
	mov.u32 	%r955, %r952;
	mov.u32 	%r956, %r952;
	mov.u32 	%r945, %r952;
$L__BB1_5:
	mul.wide.u32 	%rd21, %r945, 4;
	add.s64 	%rd22, %rd2, %rd21;
	ld.local.u32 	%r20, [%rd22+4];
	shl.b32 	%r21, %r945, 5;
	mov.b32 	%r951, 0;
$L__BB1_6:
	.pragma "nounroll";
	shr.u32 	%r578, %r20, %r951;
	and.b32  	%r579, %r578, 1;
	setp.eq.b32 	%p4, %r579, 1;
	not.pred 	%p5, %p4;
	add.s32 	%r580, %r21, %r951;
	mul.lo.s32 	%r581, %r580, 5;
	mul.wide.u32 	%rd23, %r581, 4;
	add.s64 	%rd6, %rd5, %rd23;
	@%p5 bra 	$L__BB1_8;
	ld.global.u32 	%r582, [%rd6];
	xor.b32  	%r956, %r956, %r582;
	ld.global.u32 	%r583, [%rd6+4];
	xor.b32  	%r955, %r955, %r583;
	ld.global.u32 	%r584, [%rd6+8];
	xor.b32  	%r954, %r954, %r584;
	ld.global.u32 	%r585, [%rd6+12];
	xor.b32  	%r953, %r953, %r585;
	ld.global.u32 	%r586, [%rd6+16];
	xor.b32  	%r952, %r952, %r586;
$L__BB1_8:
	and.b32  	%r588, %r578, 2;
	setp.eq.s32 	%p6, %r588, 0;
	@%p6 bra 	$L__BB1_10;
	ld.global.u32 	%r589, [%rd6+20];
	xor.b32  	%r956, %r956, %r589;
	ld.global.u32 	%r590, [%rd6+24];
	xor.b32  	%r955, %r955, %r590;
	ld.global.u32 	%r591, [%rd6+28];
	xor.b32  	%r954, %r954, %r591;
	ld.global.u32 	%r592, [%rd6+32];
	xor.b32  	%r953, %r953, %r592;
	ld.global.u32 	%r593, [%rd6+36];
	xor.b32  	%r952, %r952, %r593;
$L__BB1_10:
	and.b32  	%r595, %r578, 4;
	setp.eq.s32 	%p7, %r595, 0;
	@%p7 bra 	$L__BB1_12;
	ld.global.u32 	%r596, [%rd6+40];
	xor.b32  	%r956, %r956, %r596;
	ld.global.u32 	%r597, [%rd6+44];
	xor.b32  	%r955, %r955, %r597;
	ld.global.u32 	%r598, [%rd6+48];
	xor.b32  	%r954, %r954, %r598;
	ld.global.u32 	%r599, [%rd6+52];
	xor.b32  	%r953, %r953, %r599;
	ld.global.u32 	%r600, [%rd6+56];
	xor.b32  	%r952, %r952, %r600;
$L__BB1_12:
	and.b32  	%r602, %r578, 8;
	setp.eq.s32 	%p8, %r602, 0;
	@%p8 bra 	$L__BB1_14;
	ld.global.u32 	%r603, [%rd6+60];
	xor.b32  	%r956, %r956, %r603;
	ld.global.u32 	%r604, [%rd6+64];
	xor.b32  	%r955, %r955, %r604;
	ld.global.u32 	%r605, [%rd6+68];
	xor.b32  	%r954, %r954, %r605;
	ld.global.u32 	%r606, [%rd6+72];
	xor.b32  	%r953, %r953, %r606;
	ld.global.u32 	%r607, [%rd6+76];
	xor.b32  	%r952, %r952, %r607;
$L__BB1_14:
	and.b32  	%r609, %r578, 16;
	setp.eq.s32 	%p9, %r609, 0;
	@%p9 bra 	$L__BB1_16;
	ld.global.u32 	%r610, [%rd6+80];
	xor.b32  	%r956, %r956, %r610;
	ld.global.u32 	%r611, [%rd6+84];
	xor.b32  	%r955, %r955, %r611;
	ld.global.u32 	%r612, [%rd6+88];
	xor.b32  	%r954, %r954, %r612;
	ld.global.u32 	%r613, [%rd6+92];
	xor.b32  	%r953, %r953, %r613;
	ld.global.u32 	%r614, [%rd6+96];
	xor.b32  	%r952, %r952, %r614;
$L__BB1_16:
	and.b32  	%r616, %r578, 32;
	setp.eq.s32 	%p10, %r616, 0;
	@%p10 bra 	$L__BB1_18;
	ld.global.u32 	%r617, [%rd6+100];
	xor.b32  	%r956, %r956, %r617;
	ld.global.u32 	%r618, [%rd6+104];
	xor.b32  	%r955, %r955, %r618;
	ld.global.u32 	%r619, [%rd6+108];
	xor.b32  	%r954, %r954, %r619;
	ld.global.u32 	%r620, [%rd6+112];
	xor.b32  	%r953, %r953, %r620;
	ld.global.u32 	%r621, [%rd6+116];
	xor.b32  	%r952, %r952, %r621;
$L__BB1_18:
	and.b32  	%r623, %r578, 64;
	setp.eq.s32 	%p11, %r623, 0;
	@%p11 bra 	$L__BB1_20;
	ld.global.u32 	%r624, [%rd6+120];
	xor.b32  	%r956, %r956, %r624;
	ld.global.u32 	%r625, [%rd6+124];
	xor.b32  	%r955, %r955, %r625;
	ld.global.u32 	%r626, [%rd6+128];
	xor.b32  	%r954, %r954, %r626;
	ld.global.u32 	%r627, [%rd6+132];
	xor.b32  	%r953, %r953, %r627;
	ld.global.u32 	%r628, [%rd6+136];
	xor.b32  	%r952, %r952, %r628;
$L__BB1_20:
	and.b32  	%r630, %r578, 128;
	setp.eq.s32 	%p12, %r630, 0;
	@%p12 bra 	$L__BB1_22;
	ld.global.u32 	%r631, [%rd6+140];
	xor.b32  	%r956, %r956, %r631;
	ld.global.u32 	%r632, [%rd6+144];
	xor.b32  	%r955, %r955, %r632;
	ld.global.u32 	%r633, [%rd6+148];
	xor.b32  	%r954, %r954, %r633;
	ld.global.u32 	%r634, [%rd6+152];
	xor.b32  	%r953, %r953, %r634;
	ld.global.u32 	%r635, [%rd6+156];
	xor.b32  	%r952, %r952, %r635;
$L__BB1_22:
	and.b32  	%r637, %r578, 256;
	setp.eq.s32 	%p13, %r637, 0;
	@%p13 bra 	$L__BB1_24;
	ld.global.u32 	%r638, [%rd6+160];
	xor.b32  	%r956, %r956, %r638;
	ld.global.u32 	%r639, [%rd6+164];
	xor.b32  	%r955, %r955, %r639;
	ld.global.u32 	%r640, [%rd6+168];
	xor.b32  	%r954, %r954, %r640;
	ld.global.u32 	%r641, [%rd6+172];
	xor.b32  	%r953, %r953, %r641;
	ld.global.u32 	%r642, [%rd6+176];
	xor.b32  	%r952, %r952, %r642;
$L__BB1_24:
	and.b32  	%r644, %r578, 512;
	setp.eq.s32 	%p14, %r644, 0;
	@%p14 bra 	$L__BB1_26;
	ld.global.u32 	%r645, [%rd6+180];
	xor.b32  	%r956, %r956, %r645;
	ld.global.u32 	%r646, [%rd6+184];
	xor.b32  	%r955, %r955, %r646;
	ld.global.u32 	%r647, [%rd6+188];
	xor.b32  	%r954, %r954, %r647;
	ld.global.u32 	%r648, [%rd6+192];
	xor.b32  	%r953, %r953, %r648;
	ld.global.u32 	%r649, [%rd6+196];
	xor.b32  	%r952, %r952, %r649;
$L__BB1_26:
	and.b32  	%r651, %r578, 1024;
	setp.eq.s32 	%p15, %r651, 0;
	@%p15 bra 	$L__BB1_28;
	ld.global.u32 	%r652, [%rd6+200];
	xor.b32  	%r956, %r956, %r652;
	ld.global.u32 	%r653, [%rd6+204];
	xor.b32  	%r955, %r955, %r653;
	ld.global.u32 	%r654, [%rd6+208];
	xor.b32  	%r954, %r954, %r654;
	ld.global.u32 	%r655, [%rd6+212];
	xor.b32  	%r953, %r953, %r655;
	ld.global.u32 	%r656, [%rd6+216];
	xor.b32  	%r952, %r952, %r656;
$L__BB1_28:
	and.b32  	%r658, %r578, 2048;
	setp.eq.s32 	%p16, %r658, 0;
	@%p16 bra 	$L__BB1_30;
	ld.global.u32 	%r659, [%rd6+220];
	xor.b32  	%r956, %r956, %r659;
	ld.global.u32 	%r660, [%rd6+224];
	xor.b32  	%r955, %r955, %r660;
	ld.global.u32 	%r661, [%rd6+228];
	xor.b32  	%r954, %r954, %r661;
	ld.global.u32 	%r662, [%rd6+232];
	xor.b32  	%r953, %r953, %r662;
	ld.global.u32 	%r663, [%rd6+236];
	xor.b32  	%r952, %r952, %r663;
$L__BB1_30:
	and.b32  	%r665, %r578, 4096;
	setp.eq.s32 	%p17, %r665, 0;
	@%p17 bra 	$L__BB1_32;
	ld.global.u32 	%r666, [%rd6+240];
	xor.b32  	%r956, %r956, %r666;
	ld.global.u32 	%r667, [%rd6+244];
	xor.b32  	%r955, %r955, %r667;
	ld.global.u32 	%r668, [%rd6+248];
	xor.b32  	%r954, %r954, %r668;
	ld.global.u32 	%r669, [%rd6+252];
	xor.b32  	%r953, %r953, %r669;
	ld.global.u32 	%r670, [%rd6+256];
	xor.b32  	%r952, %r952, %r670;
$L__BB1_32:
	and.b32  	%r672, %r578, 8192;
	setp.eq.s32 	%p18, %r672, 0;
	@%p18 bra 	$L__BB1_34;
	ld.global.u32 	%r673, [%rd6+260];
	xor.b32  	%r956, %r956, %r673;
	ld.global.u32 	%r674, [%rd6+264];
	xor.b32  	%r955, %r955, %r674;
	ld.global.u32 	%r675, [%rd6+268];
	xor.b32  	%r954, %r954, %r675;
	ld.global.u32 	%r676, [%rd6+272];
	xor.b32  	%r953, %r953, %r676;
	ld.global.u32 	%r677, [%rd6+276];
	xor.b32  	%r952, %r952, %r677;
$L__BB1_34:
	and.b32  	%r679, %r578, 16384;
	setp.eq.s32 	%p19, %r679, 0;
	@%p19 bra 	$L__BB1_36;
	ld.global.u32 	%r680, [%rd6+280];
	xor.b32  	%r956, %r956, %r680;
	ld.global.u32 	%r681, [%rd6+284];
	xor.b32  	%r955, %r955, %r681;
	ld.global.u32 	%r682, [%rd6+288];
	xor.b32  	%r954, %r954, %r682;
	ld.global.u32 	%r683, [%rd6+292];
	xor.b32  	%r953, %r953, %r683;
	ld.global.u32 	%r684, [%rd6+296];
	xor.b32  	%r952, %r952, %r684;
$L__BB1_36:
	and.b32  	%r686, %r578, 32768;
	setp.eq.s32 	%p20, %r686, 0;
	@%p20 bra 	$L__BB1_38;
	ld.global.u32 	%r687, [%rd6+300];
	xor.b32  	%r956, %r956, %r687;
	ld.global.u32 	%r688, [%rd6+304];
	xor.b32  	%r955, %r955, %r688;
	ld.global.u32 	%r689, [%rd6+308];
	xor.b32  	%r954, %r954, %r689;
	ld.global.u32 	%r690, [%rd6+312];
	xor.b32  	%r953, %r953, %r690;
	ld.global.u32 	%r691, [%rd6+316];
	xor.b32  	%r952, %r952, %r691;
$L__BB1_38:
	add.s32 	%r951, %r951, 16;
	setp.ne.s32 	%p21, %r951, 32;
	@%p21 bra 	$L__BB1_6;
	mad.lo.s32 	%r692, %r945, -31, %r21;
	add.s32 	%r945, %r692, 1;
	setp.ne.s32 	%p22, %r945, 5;
	@%p22 bra 	$L__BB1_5;
	st.local.u32 	[%rd2+4], %r956;
	st.local.v2.u32 	[%rd2+8], {%r955, %r954};
	st.local.v2.u32 	[%rd2+16], {%r953, %r952};
	setp.eq.s64 	%p23, %rd4, 1;
	@%p23 bra 	$L__BB1_115;
	mov.b32 	%r952, 0;
	mov.u32 	%r953, %r952;
	mov.u32 	%r954, %r952;
	mov.u32 	%r955, %r952;
	mov.u32 	%r956, %r952;
	mov.u32 	%r1037, %r952;
$L__BB1_42:
	mul.wide.u32 	%rd24, %r1037, 4;
	add.s64 	%rd25, %rd2, %rd24;
	ld.local.u32 	%r196, [%rd25+4];
	shl.b32 	%r197, %r1037, 5;
	mov.b32 	%r1043, 0;
$L__BB1_43:
	.pragma "nounroll";
	shr.u32 	%r695, %r196, %r1043;
	and.b32  	%r696, %r695, 1;
	setp.eq.b32 	%p24, %r696, 1;
	not.pred 	%p25, %p24;
	add.s32 	%r697, %r197, %r1043;
	mul.lo.s32 	%r698, %r697, 5;
	mul.wide.u32 	%rd26, %r698, 4;
	add.s64 	%rd7, %rd5, %rd26;
	@%p25 bra 	$L__BB1_45;
	ld.global.u32 	%r699, [%rd7];
	xor.b32  	%r956, %r956, %r699;
	ld.global.u32 	%r700, [%rd7+4];
	xor.b32  	%r955, %r955, %r700;
	ld.global.u32 	%r701, [%rd7+8];
	xor.b32  	%r954, %r954, %r701;
	ld.global.u32 	%r702, [%rd7+12];
	xor.b32  	%r953, %r953, %r702;
	ld.global.u32 	%r703, [%rd7+16];
	xor.b32  	%r952, %r952, %r703;
$L__BB1_45:
	and.b32  	%r705, %r695, 2;
	setp.eq.s32 	%p26, %r705, 0;
	@%p26 bra 	$L__BB1_47;
	ld.global.u32 	%r706, [%rd7+20];
	xor.b32  	%r956, %r956, %r706;
	ld.global.u32 	%r707, [%rd7+24];
	xor.b32  	%r955, %r955, %r707;
	ld.global.u32 	%r708, [%rd7+28];
	xor.b32  	%r954, %r954, %r708;
	ld.global.u32 	%r709, [%rd7+32];
	xor.b32  	%r953, %r953, %r709;
	ld.global.u32 	%r710, [%rd7+36];
	xor.b32  	%r952, %r952, %r710;
$L__BB1_47:
	and.b32  	%r712, %r695, 4;
	setp.eq.s32 	%p27, %r712, 0;
	@%p27 bra 	$L__BB1_49;
	ld.global.u32 	%r713, [%rd7+40];
	xor.b32  	%r956, %r956, %r713;
	ld.global.u32 	%r714, [%rd7+44];
	xor.b32  	%r955, %r955, %r714;
	ld.global.u32 	%r715, [%rd7+48];
	xor.b32  	%r954, %r954, %r715;
	ld.global.u32 	%r716, [%rd7+52];
	xor.b32  	%r953, %r953, %r716;
	ld.global.u32 	%r717, [%rd7+56];
	xor.b32  	%r952, %r952, %r717;
$L__BB1_49:
	and.b32  	%r719, %r695, 8;
	setp.eq.s32 	%p28, %r719, 0;
	@%p28 bra 	$L__BB1_51;
	ld.global.u32 	%r720, [%rd7+60];
	xor.b32  	%r956, %r956, %r720;
	ld.global.u32 	%r721, [%rd7+64];
	xor.b32  	%r955, %r955, %r721;
	ld.global.u32 	%r722, [%rd7+68];
	xor.b32  	%r954, %r954, %r722;
	ld.global.u32 	%r723, [%rd7+72];
	xor.b32  	%r953, %r953, %r723;
	ld.global.u32 	%r724, [%rd7+76];
	xor.b32  	%r952, %r952, %r724;
$L__BB1_51:
	and.b32  	%r726, %r695, 16;
	setp.eq.s32 	%p29, %r726, 0;
	@%p29 bra 	$L__BB1_53;
	ld.global.u32 	%r727, [%rd7+80];
	xor.b32  	%r956, %r956, %r727;
	ld.global.u32 	%r728, [%rd7+84];
	xor.b32  	%r955, %r955, %r728;
	ld.global.u32 	%r729, [%rd7+88];
	xor.b32  	%r954, %r954, %r729;
	ld.global.u32 	%r730, [%rd7+92];
	xor.b32  	%r953, %r953, %r730;
	ld.global.u32 	%r731, [%rd7+96];
	xor.b32  	%r952, %r952, %r731;
$L__BB1_53:
	and.b32  	%r733, %r695, 32;
	setp.eq.s32 	%p30, %r733, 0;
	@%p30 bra 	$L__BB1_55;
	ld.global.u32 	%r734, [%rd7+100];
	xor.b32  	%r956, %r956, %r734;
	ld.global.u32 	%r735, [%rd7+104];
	xor.b32  	%r955, %r955, %r735;
	ld.global.u32 	%r736, [%rd7+108];
	xor.b32  	%r954, %r954, %r736;
	ld.global.u32 	%r737, [%rd7+112];
	xor.b32  	%r953, %r953, %r737;
	ld.global.u32 	%r738, [%rd7+116];
	xor.b32  	%r952, %r952, %r738;
$L__BB1_55:
	and.b32  	%r740, %r695, 64;
	setp.eq.s32 	%p31, %r740, 0;
	@%p31 bra 	$L__BB1_57;
	ld.global.u32 	%r741, [%rd7+120];
	xor.b32  	%r956, %r956, %r741;
	ld.global.u32 	%r742, [%rd7+124];
	xor.b32  	%r955, %r955, %r742;
	ld.global.u32 	%r743, [%rd7+128];
	xor.b32  	%r954, %r954, %r743;
	ld.global.u32 	%r744, [%rd7+132];
	xor.b32  	%r953, %r953, %r744;
	ld.global.u32 	%r745, [%rd7+136];
	xor.b32  	%r952, %r952, %r745;
$L__BB1_57:
	and.b32  	%r747, %r695, 128;
	setp.eq.s32 	%p32, %r747, 0;
	@%p32 bra 	$L__BB1_59;
	ld.global.u32 	%r748, [%rd7+140];
	xor.b32  	%r956, %r956, %r748;
	ld.global.u32 	%r749, [%rd7+144];
	xor.b32  	%r955, %r955, %r749;
	ld.global.u32 	%r750, [%rd7+148];
	xor.b32  	%r954, %r954, %r750;
	ld.global.u32 	%r751, [%rd7+152];
	xor.b32  	%r953, %r953, %r751;
	ld.global.u32 	%r752, [%rd7+156];
	xor.b32  	%r952, %r952, %r752;
$L__BB1_59:
	and.b32  	%r754, %r695, 256;
	setp.eq.s32 	%p33, %r754, 0;
	@%p33 bra 	$L__BB1_61;
	ld.global.u32 	%r755, [%rd7+160];
	xor.b32  	%r956, %r956, %r755;
	ld.global.u32 	%r756, [%rd7+164];
	xor.b32  	%r955, %r955, %r756;
	ld.global.u32 	%r757, [%rd7+168];
	xor.b32  	%r954, %r954, %r757;
	ld.global.u32 	%r758, [%rd7+172];
	xor.b32  	%r953, %r953, %r758;
	ld.global.u32 	%r759, [%rd7+176];
	xor.b32  	%r952, %r952, %r759;
$L__BB1_61:
	and.b32  	%r761, %r695, 512;
	setp.eq.s32 	%p34, %r761, 0;
	@%p34 bra 	$L__BB1_63;
	ld.global.u32 	%r762, [%rd7+180];
	xor.b32  	%r956, %r956, %r762;
	ld.global.u32 	%r763, [%rd7+184];
	xor.b32  	%r955, %r955, %r763;
	ld.global.u32 	%r764, [%rd7+188];
	xor.b32  	%r954, %r954, %r764;
	ld.global.u32 	%r765, [%rd7+192];
	xor.b32  	%r953, %r953, %r765;
	ld.global.u32 	%r766, [%rd7+196];
	xor.b32  	%r952, %r952, %r766;
$L__BB1_63:
	and.b32  	%r768, %r695, 1024;
	setp.eq.s32 	%p35, %r768, 0;
	@%p35 bra 	$L__BB1_65;
	ld.global.u32 	%r769, [%rd7+200];
	xor.b32  	%r956, %r956, %r769;
	ld.global.u32 	%r770, [%rd7+204];
	xor.b32  	%r955, %r955, %r770;
	ld.global.u32 	%r771, [%rd7+208];
	xor.b32  	%r954, %r954, %r771;
	ld.global.u32 	%r772, [%rd7+212];
	xor.b32  	%r953, %r953, %r772;
	ld.global.u32 	%r773, [%rd7+216];
	xor.b32  	%r952, %r952, %r773;
$L__BB1_65:
	and.b32  	%r775, %r695, 2048;
	setp.eq.s32 	%p36, %r775, 0;
	@%p36 bra 	$L__BB1_67;
	ld.global.u32 	%r776, [%rd7+220];
	xor.b32  	%r956, %r956, %r776;
	ld.global.u32 	%r777, [%rd7+224];
	xor.b32  	%r955, %r955, %r777;
	ld.global.u32 	%r778, [%rd7+228];
	xor.b32  	%r954, %r954, %r778;
	ld.global.u32 	%r779, [%rd7+232];
	xor.b32  	%r953, %r953, %r779;
	ld.global.u32 	%r780, [%rd7+236];
	xor.b32  	%r952, %r952, %r780;
$L__BB1_67:
	and.b32  	%r782, %r695, 4096;
	setp.eq.s32 	%p37, %r782, 0;
	@%p37 bra 	$L__BB1_69;
	ld.global.u32 	%r783, [%rd7+240];
	xor.b32  	%r956, %r956, %r783;
	ld.global.u32 	%r784, [%rd7+244];
	xor.b32  	%r955, %r955, %r784;
	ld.global.u32 	%r785, [%rd7+248];
	xor.b32  	%r954, %r954, %r785;
	ld.global.u32 	%r786, [%rd7+252];
	xor.b32  	%r953, %r953, %r786;
	ld.global.u32 	%r787, [%rd7+256];
	xor.b32  	%r952, %r952, %r787;
$L__BB1_69:
	and.b32  	%r789, %r695, 8192;
	setp.eq.s32 	%p38, %r789, 0;
	@%p38 bra 	$L__BB1_71;
	ld.global.u32 	%r790, [%rd7+260];
	xor.b32  	%r956, %r956, %r790;
	ld.global.u32 	%r791, [%rd7+264];
	xor.b32  	%r955, %r955, %r791;
	ld.global.u32 	%r792, [%rd7+268];
	xor.b32  	%r954, %r954, %r792;
	ld.global.u32 	%r793, [%rd7+272];
	xor.b32  	%r953, %r953, %r793;
	ld.global.u32 	%r794, [%rd7+276];
	xor.b32  	%r952, %r952, %r794;
$L__BB1_71:
	and.b32  	%r796, %r695, 16384;
	setp.eq.s32 	%p39, %r796, 0;
	@%p39 bra 	$L__BB1_73;
	ld.global.u32 	%r797, [%rd7+280];
	xor.b32  	%r956, %r956, %r797;
	ld.global.u32 	%r798, [%rd7+284];
	xor.b32  	%r955, %r955, %r798;
	ld.global.u32 	%r799, [%rd7+288];
	xor.b32  	%r954, %r954, %r799;
	ld.global.u32 	%r800, [%rd7+292];
	xor.b32  	%r953, %r953, %r800;
	ld.global.u32 	%r801, [%rd7+296];
	xor.b32  	%r952, %r952, %r801;
$L__BB1_73:
	and.b32  	%r803, %r695, 32768;
	setp.eq.s32 	%p40, %r803, 0;
	@%p40 bra 	$L__BB1_75;
	ld.global.u32 	%r804, [%rd7+300];
	xor.b32  	%r956, %r956, %r804;
	ld.global.u32 	%r805, [%rd7+304];
	xor.b32  	%r955, %r955, %r805;
	ld.global.u32 	%r806, [%rd7+308];
	xor.b32  	%r954, %r954, %r806;
	ld.global.u32 	%r807, [%rd7+312];
	xor.b32  	%r953, %r953, %r807;
	ld.global.u32 	%r808, [%rd7+316];
	xor.b32  	%r952, %r952, %r808;
$L__BB1_75:
	add.s32 	%r1043, %r1043, 16;
	setp.ne.s32 	%p41, %r1043, 32;
	@%p41 bra 	$L__BB1_43;
	mad.lo.s32 	%r809, %r1037, -31, %r197;
	add.s32 	%r1037, %r809, 1;
	setp.ne.s32 	%p42, %r1037, 5;
	@%p42 bra 	$L__BB1_42;
	st.local.u32 	[%rd2+4], %r956;
	st.local.v2.u32 	[%rd2+8], {%r955, %r954};
	st.local.v2.u32 	[%rd2+16], {%r953, %r952};
	setp.ne.s64 	%p43, %rd4, 3;
	@%p43 bra 	$L__BB1_115;
	mov.b32 	%r952, 0;
	mov.u32 	%r953, %r952;
	mov.u32 	%r954, %r952;
	mov.u32 	%r955, %r952;
	mov.u32 	%r956, %r952;
	mov.u32 	%r1129, %r952;
$L__BB1_79:
	mul.wide.u32 	%rd27, %r1129, 4;
	add.s64 	%rd28, %rd2, %rd27;
	ld.local.u32 	%r372, [%rd28+4];
	shl.b32 	%r373, %r1129, 5;
	mov.b32 	%r1135, 0;
$L__BB1_80:
	.pragma "nounroll";
	shr.u32 	%r812, %r372, %r1135;
	and.b32  	%r813, %r812, 1;
	setp.eq.b32 	%p44, %r813, 1;
	not.pred 	%p45, %p44;
	add.s32 	%r814, %r373, %r1135;
	mul.lo.s32 	%r815, %r814, 5;
	mul.wide.u32 	%rd29, %r815, 4;
	add.s64 	%rd8, %rd5, %rd29;
	@%p45 bra 	$L__BB1_82;
	ld.global.u32 	%r816, [%rd8];
	xor.b32  	%r956, %r956, %r816;
	ld.global.u32 	%r817, [%rd8+4];
	xor.b32  	%r955, %r955, %r817;
	ld.global.u32 	%r818, [%rd8+8];
	xor.b32  	%r954, %r954, %r818;
	ld.global.u32 	%r819, [%rd8+12];
	xor.b32  	%r953, %r953, %r819;
	ld.global.u32 	%r820, [%rd8+16];
	xor.b32  	%r952, %r952, %r820;
$L__BB1_82:
	and.b32  	%r822, %r812, 2;
	setp.eq.s32 	%p46, %r822, 0;
	@%p46 bra 	$L__BB1_84;
	ld.global.u32 	%r823, [%rd8+20];
	xor.b32  	%r956, %r956, %r823;
	ld.global.u32 	%r824, [%rd8+24];
	xor.b32  	%r955, %r955, %r824;
	ld.global.u32 	%r825, [%rd8+28];
	xor.b32  	%r954, %r954, %r825;
	ld.global.u32 	%r826, [%rd8+32];
	xor.b32  	%r953, %r953, %r826;
	ld.global.u32 	%r827, [%rd8+36];
	xor.b32  	%r952, %r952, %r827;
$L__BB1_84:
	and.b32  	%r829, %r812, 4;
	setp.eq.s32 	%p47, %r829, 0;
	@%p47 bra 	$L__BB1_86;
	ld.global.u32 	%r830, [%rd8+40];
	xor.b32  	%r956, %r956, %r830;
	ld.global.u32 	%r831, [%rd8+44];
	xor.b32  	%r955, %r955, %r831;
	ld.global.u32 	%r832, [%rd8+48];
	xor.b32  	%r954, %r954, %r832;
	ld.global.u32 	%r833, [%rd8+52];
	xor.b32  	%r953, %r953, %r833;
	ld.global.u32 	%r834, [%rd8+56];
	xor.b32  	%r952, %r952, %r834;
$L__BB1_86:
	and.b32  	%r836, %r812, 8;
	setp.eq.s32 	%p48, %r836, 0;
	@%p48 bra 	$L__BB1_88;
	ld.global.u32 	%r837, [%rd8+60];
	xor.b32  	%r956, %r956, %r837;
	ld.global.u32 	%r838, [%rd8+64];
	xor.b32  	%r955, %r955, %r838;
	ld.global.u32 	%r839, [%rd8+68];
	xor.b32  	%r954, %r954, %r839;
	ld.global.u32 	%r840, [%rd8+72];
	xor.b32  	%r953, %r953, %r840;
	ld.global.u32 	%r841, [%rd8+76];
	xor.b32  	%r952, %r952, %r841;
$L__BB1_88:
	and.b32  	%r843, %r812, 16;
	setp.eq.s32 	%p49, %r843, 0;
	@%p49 bra 	$L__BB1_90;
	ld.global.u32 	%r844, [%rd8+80];
	xor.b32  	%r956, %r956, %r844;
	ld.global.u32 	%r845, [%rd8+84];
	xor.b32  	%r955, %r955, %r845;
	ld.global.u32 	%r846, [%rd8+88];
	xor.b32  	%r954, %r954, %r846;
	ld.global.u32 	%r847, [%rd8+92];
	xor.b32  	%r953, %r953, %r847;
	ld.global.u32 	%r848, [%rd8+96];
	xor.b32  	%r952, %r952, %r848;
$L__BB1_90:
	and.b32  	%r850, %r812, 32;
	setp.eq.s32 	%p50, %r850, 0;
	@%p50 bra 	$L__BB1_92;
	ld.global.u32 	%r851, [%rd8+100];
	xor.b32  	%r956, %r956, %r851;
	ld.global.u32 	%r852, [%rd8+104];
	xor.b32  	%r955, %r955, %r852;
	ld.global.u32 	%r853, [%rd8+108];
	xor.b32  	%r954, %r954, %r853;
	ld.global.u32 	%r854, [%rd8+112];
	xor.b32  	%r953, %r953, %r854;
	ld.global.u32 	%r855, [%rd8+116];
	xor.b32  	%r952, %r952, %r855;
$L__BB1_92:
	and.b32  	%r857, %r812, 64;
	setp.eq.s32 	%p51, %r857, 0;
	@%p51 bra 	$L__BB1_94;
	ld.global.u32 	%r858, [%rd8+120];
	xor.b32  	%r956, %r956, %r858;
	ld.global.u32 	%r859, [%rd8+124];
	xor.b32  	%r955, %r955, %r859;
	ld.global.u32 	%r860, [%rd8+128];
	xor.b32  	%r954, %r954, %r860;
	ld.global.u32 	%r861, [%rd8+132];
	xor.b32  	%r953, %r953, %r861;
	ld.global.u32 	%r862, [%rd8+136];
	xor.b32  	%r952, %r952, %r862;
$L__BB1_94:
	and.b32  	%r864, %r812, 128;
	setp.eq.s32 	%p52, %r864, 0;
	@%p52 bra 	$L__BB1_96;
	ld.global.u32 	%r865, [%rd8+140];
	xor.b32  	%r956, %r956, %r865;
	ld.global.u32 	%r866, [%rd8+144];
	xor.b32  	%r955, %r955, %r866;
	ld.global.u32 	%r867, [%rd8+148];
	xor.b32  	%r954, %r954, %r867;
	ld.global.u32 	%r868, [%rd8+152];
	xor.b32  	%r953, %r953, %r868;
	ld.global.u32 	%r869, [%rd8+156];
	xor.b32  	%r952, %r952, %r869;
$L__BB1_96:
	and.b32  	%r871, %r812, 256;
	setp.eq.s32 	%p53, %r871, 0;
	@%p53 bra 	$L__BB1_98;
	ld.global.u32 	%r872, [%rd8+160];
	xor.b32  	%r956, %r956, %r872;
	ld.global.u32 	%r873, [%rd8+164];
	xor.b32  	%r955, %r955, %r873;
	ld.global.u32 	%r874, [%rd8+168];
	xor.b32  	%r954, %r954, %r874;
	ld.global.u32 	%r875, [%rd8+172];
	xor.b32  	%r953, %r953, %r875;
	ld.global.u32 	%r876, [%rd8+176];
	xor.b32  	%r952, %r952, %r876;
$L__BB1_98:
	and.b32  	%r878, %r812, 512;
	setp.eq.s32 	%p54, %r878, 0;
	@%p54 bra 	$L__BB1_100;
	ld.global.u32 	%r879, [%rd8+180];
	xor.b32  	%r956, %r956, %r879;
	ld.global.u32 	%r880, [%rd8+184];
	xor.b32  	%r955, %r955, %r880;
	ld.global.u32 	%r881, [%rd8+188];
	xor.b32  	%r954, %r954, %r881;
	ld.global.u32 	%r882, [%rd8+192];
	xor.b32  	%r953, %r953, %r882;
	ld.global.u32 	%r883, [%rd8+196];
	xor.b32  	%r952, %r952, %r883;
$L__BB1_100:
	and.b32  	%r885, %r812, 1024;
	setp.eq.s32 	%p55, %r885, 0;
	@%p55 bra 	$L__BB1_102;
	ld.global.u32 	%r886, [%rd8+200];
	xor.b32  	%r956, %r956, %r886;
	ld.global.u32 	%r887, [%rd8+204];
	xor.b32  	%r955, %r955, %r887;
	ld.global.u32 	%r888, [%rd8+208];
	xor.b32  	%r954, %r954, %r888;
	ld.global.u32 	%r889, [%rd8+212];
	xor.b32  	%r953, %r953, %r889;
	ld.global.u32 	%r890, [%rd8+216];
	xor.b32  	%r952, %r952, %r890;
$L__BB1_102:
	and.b32  	%r892, %r812, 2048;
	setp.eq.s32 	%p56, %r892, 0;
	@%p56 bra 	$L__BB1_104;
	ld.global.u32 	%r893, [%rd8+220];
	xor.b32  	%r956, %r956, %r893;
	ld.global.u32 	%r894, [%rd8+224];
	xor.b32  	%r955, %r955, %r894;
	ld.global.u32 	%r895, [%rd8+228];
	xor.b32  	%r954, %r954, %r895;
	ld.global.u32 	%r896, [%rd8+232];
	xor.b32  	%r953, %r953, %r896;
	ld.global.u32 	%r897, [%rd8+236];
	xor.b32  	%r952, %r952, %r897;
$L__BB1_104:
	and.b32  	%r899, %r812, 4096;
	setp.eq.s32 	%p57, %r899, 0;
	@%p57 bra 	$L__BB1_106;
	ld.global.u32 	%r900, [%rd8+240];
	xor.b32  	%r956, %r956, %r900;
	ld.global.u32 	%r901, [%rd8+244];
	xor.b32  	%r955, %r955, %r901;
	ld.global.u32 	%r902, [%rd8+248];
	xor.b32  	%r954, %r954, %r902;
	ld.global.u32 	%r903, [%rd8+252];
	xor.b32  	%r953, %r953, %r903;
	ld.global.u32 	%r904, [%rd8+256];
	xor.b32  	%r952, %r952, %r904;
$L__BB1_106:
	and.b32  	%r906, %r812, 8192;
	setp.eq.s32 	%p58, %r906, 0;
	@%p58 bra 	$L__BB1_108;
	ld.global.u32 	%r907, [%rd8+260];
	xor.b32  	%r956, %r956, %r907;
	ld.global.u32 	%r908, [%rd8+264];
	xor.b32  	%r955, %r955, %r908;
	ld.global.u32 	%r909, [%rd8+268];
	xor.b32  	%r954, %r954, %r909;
	ld.global.u32 	%r910, [%rd8+272];
	xor.b32  	%r953, %r953, %r910;
	ld.global.u32 	%r911, [%rd8+276];
	xor.b32  	%r952, %r952, %r911;
$L__BB1_108:
	and.b32  	%r913, %r812, 16384;
	setp.eq.s32 	%p59, %r913, 0;
	@%p59 bra 	$L__BB1_110;
	ld.global.u32 	%r914, [%rd8+280];
	xor.b32  	%r956, %r956, %r914;
	ld.global.u32 	%r915, [%rd8+284];
	xor.b32  	%r955, %r955, %r915;
	ld.global.u32 	%r916, [%rd8+288];
	xor.b32  	%r954, %r954, %r916;
	ld.global.u32 	%r917, [%rd8+292];
	xor.b32  	%r953, %r953, %r917;
	ld.global.u32 	%r918, [%rd8+296];
	xor.b32  	%r952, %r952, %r918;
$L__BB1_110:
	and.b32  	%r920, %r812, 32768;
	setp.eq.s32 	%p60, %r920, 0;
	@%p60 bra 	$L__BB1_112;
	ld.global.u32 	%r921, [%rd8+300];
	xor.b32  	%r956, %r956, %r921;
	ld.global.u32 	%r922, [%rd8+304];
	xor.b32  	%r955, %r955, %r922;
	ld.global.u32 	%r923, [%rd8+308];
	xor.b32  	%r954, %r954, %r923;
	ld.global.u32 	%r924, [%rd8+312];
	xor.b32  	%r953, %r953, %r924;
	ld.global.u32 	%r925, [%rd8+316];
	xor.b32  	%r952, %r952, %r925;
$L__BB1_112:
	add.s32 	%r1135, %r1135, 16;
	setp.ne.s32 	%p61, %r1135, 32;
	@%p61 bra 	$L__BB1_80;
	mad.lo.s32 	%r926, %r1129, -31, %r373;
	add.s32 	%r1129, %r926, 1;
	setp.ne.s32 	%p62, %r1129, 5;
	@%p62 bra 	$L__BB1_79;
	st.local.u32 	[%rd2+4], %r956;
	st.local.v2.u32 	[%rd2+8], {%r955, %r954};
	st.local.v2.u32 	[%rd2+16], {%r953, %r952};
$L__BB1_115:
	shr.u64 	%rd33, %rd3, 2;
	add.s32 	%r939, %r939, 1;
	setp.gt.u64 	%p63, %rd3, 3;
	@%p63 bra 	$L__BB1_3;
$L__BB1_116:
	add.s64 	%rd10, %rd15, %rd34;
	setp.le.u64 	%p64, %rd10, %rd34;
	@%p64 bra 	$L__BB1_119;
	ld.param.u64 	%rd32, [_Z27random_uniform_float_kernelffPfmm_param_2];
	sub.f32 	%f1, %f3, %f2;
	cvta.to.global.u64 	%rd11, %rd32;
$L__BB1_118:
	mov.u32 	%r557, %r955;
	mov.u32 	%r955, %r954;
	mov.u32 	%r954, %r953;
	mov.u32 	%r953, %r952;
	shr.u32 	%r927, %r956, 2;
	xor.b32  	%r928, %r927, %r956;
	shl.b32 	%r929, %r953, 4;
	shl.b32 	%r930, %r928, 1;
	xor.b32  	%r931, %r930, %r929;
	xor.b32  	%r932, %r931, %r928;
	xor.b32  	%r952, %r932, %r953;
	add.s32 	%r1226, %r1226, 362437;
	add.s32 	%r933, %r952, %r1226;
	cvt.rn.f32.u32 	%f4, %r933;
	fma.rn.f32 	%f5, %f4, 0f2F800000, 0f2F000000;
	fma.rn.f32 	%f6, %f1, %f5, %f2;
	shl.b64 	%rd30, %rd34, 2;
	add.s64 	%rd31, %rd11, %rd30;
	st.global.f32 	[%rd31], %f6;
	add.s32 	%r1232, %r1232, 1;
	cvt.s64.s32 	%rd34, %r1232;
	setp.gt.u64 	%p65, %rd10, %rd34;
	mov.u32 	%r956, %r557;
	@%p65 bra 	$L__BB1_118;
$L__BB1_119:
	ret;

}


// ===== COMPILED SASS (sm_100) =====

	.target	sm_100

	.elftype	@"ET_EXEC"


//--------------------- .note.nv.tkinfo           --------------------------
	.section	.note.nv.tkinfo,"",@"SHT_NOTE"
	.sectionflags	@"SHF_NOTE_NV_TKINFO"
	.tkinfo
        /*0018*/ 	.word	0x00000002
        /*0030*/ 	.string	""
        /*0030*/ 	.string	"ptxas"
        /*0030*/ 	.string	"Cuda compilation tools, release 13.0, V13.0.88"
        /*0030*/ 	.string	"Build cuda_13.0.r13.0/compiler.36424714_0"
        /*0030*/ 	.string	"-arch sm_100 -m 64 "



//--------------------- .note.nv.cuinfo           --------------------------
	.section	.note.nv.cuinfo,"",@"SHT_NOTE"
	.sectionflags	@"SHF_NOTE_NV_CUINFO"
        /*0018*/ 	.short	0x0002
        /*001a*/ 	.short	0x0064
        /*001c*/ 	.short	0x0082
	.zero		2


//--------------------- .nv.info                  --------------------------
	.section	.nv.info,"",@"SHT_CUDA_INFO"
	.align	4


	//----- nvinfo : EIATTR_REGCOUNT
	.align		4
        /*0000*/ 	.byte	0x04, 0x2f
        /*0002*/ 	.short	(.L_10 - .L_9)
	.align		4
.L_9:
        /*0004*/ 	.word	index@(_Z25random_uniform_int_kerneliiPimm)
        /*0008*/ 	.word	0x0000001f


	//----- nvinfo : EIATTR_FRAME_SIZE
	.align		4
.L_10:
        /*000c*/ 	.byte	0x04, 0x11
        /*000e*/ 	.short	(.L_12 - .L_11)
	.align		4
.L_11:
        /*0010*/ 	.word	index@(_Z25random_uniform_int_kerneliiPimm)
        /*0014*/ 	.word	0x00000030


	//----- nvinfo : EIATTR_REGCOUNT
	.align		4
.L_12:
        /*0018*/ 	.byte	0x04, 0x2f
        /*001a*/ 	.short	(.L_14 - .L_13)
	.align		4
.L_13:
        /*001c*/ 	.word	index@(_Z27random_uniform_float_kernelffPfmm)
        /*0020*/ 	.word	0x0000001f


	//----- nvinfo : EIATTR_FRAME_SIZE
	.align		4
.L_14:
        /*0024*/ 	.byte	0x04, 0x11
        /*0026*/ 	.short	(.L_16 - .L_15)
	.align		4
.L_15:
        /*0028*/ 	.word	index@(_Z27random_uniform_float_kernelffPfmm)
        /*002c*/ 	.word	0x00000030


	//----- nvinfo : EIATTR_MIN_STACK_SIZE
	.align		4
.L_16:
        /*0030*/ 	.byte	0x04, 0x12
        /*0032*/ 	.short	(.L_18 - .L_17)
	.align		4
.L_17:
        /*0034*/ 	.word	index@(_Z27random_uniform_float_kernelffPfmm)
        /*0038*/ 	.word	0x00000030


	//----- nvinfo : EIATTR_MIN_STACK_SIZE
	.align		4
.L_18:
        /*003c*/ 	.byte	0x04, 0x12
        /*003e*/ 	.short	(.L_20 - .L_19)
	.align		4
.L_19:
        /*0040*/ 	.word	index@(_Z25random_uniform_int_kerneliiPimm)
        /*0044*/ 	.word	0x00000030
.L_20:


//--------------------- .nv.compat                --------------------------
	.section	.nv.compat,"",@"SHT_CUDA_COMPAT_INFO"
	.align	4
        /*0000*/ 	.byte	0x02, 0x09, 0x00, 0x00, 0x02, 0x02, 0x01, 0x00, 0x02, 0x05, 0x05, 0x00, 0x03, 0x07, 0x01, 0x01
        /*0010*/ 	.byte	0x02, 0x03, 0x00, 0x00, 0x02, 0x06, 0x01, 0x00, 0x04, 0x0b, 0x08, 0x00, 0x09, 0x00, 0x00, 0x00
        /*0020*/ 	.byte	0x00, 0x00, 0x00, 0x00


//--------------------- .nv.info._Z27random_uniform_float_kernelffPfmm --------------------------
	.section	.nv.info._Z27random_uniform_float_kernelffPfmm,"",@"SHT_CUDA_INFO"
	.sectionflags	@""
	.align	4


	//----- nvinfo : EIATTR_CUDA_API_VERSION
	.align		4
        /*0000*/ 	.byte	0x04, 0x37
        /*0002*/ 	.short	(.L_22 - .L_21)
.L_21:
        /*0004*/ 	.word	0x00000082


	//----- nvinfo : EIATTR_KPARAM_INFO
	.align		4
.L_22:
        /*0008*/ 	.byte	0x04, 0x17
        /*000a*/ 	.short	(.L_24 - .L_23)
.L_23:
        /*000c*/ 	.word	0x00000000
        /*0010*/ 	.short	0x0004
        /*0012*/ 	.short	0x0018
        /*0014*/ 	.byte	0x00, 0xf0, 0x21, 0x00


	//----- nvinfo : EIATTR_KPARAM_INFO
	.align		4
.L_24:
        /*0018*/ 	.byte	0x04, 0x17
        /*001a*/ 	.short	(.L_26 - .L_25)
.L_25:
        /*001c*/ 	.word	0x00000000
        /*0020*/ 	.short	0x0003
        /*0022*/ 	.short	0x0010
        /*0024*/ 	.byte	0x00, 0xf0, 0x21, 0x00


	//----- nvinfo : EIATTR_KPARAM_INFO
	.align		4
.L_26:
        /*0028*/ 	.byte	0x04, 0x17
        /*002a*/ 	.short	(.L_28 - .L_27)
.L_27:
        /*002c*/ 	.word	0x00000000
        /*0030*/ 	.short	0x0002
        /*0032*/ 	.short	0x0008
        /*0034*/ 	.byte	0x00, 0xf5, 0x21, 0x00


	//----- nvinfo : EIATTR_KPARAM_INFO
	.align		4
.L_28:
        /*0038*/ 	.byte	0x04, 0x17
        /*003a*/ 	.short	(.L_30 - .L_29)
.L_29:
        /*003c*/ 	.word	0x00000000
        /*0040*/ 	.short	0x0001
        /*0042*/ 	.short	0x0004
        /*0044*/ 	.byte	0x00, 0xf0, 0x11, 0x00


	//----- nvinfo : EIATTR_KPARAM_INFO
	.align		4
.L_30:
        /*0048*/ 	.byte	0x04, 0x17
        /*004a*/ 	.short	(.L_32 - .L_31)
.L_31:
        /*004c*/ 	.word	0x00000000
        /*0050*/ 	.short	0x0000
        /*0052*/ 	.short	0x0000
        /*0054*/ 	.byte	0x00, 0xf0, 0x11, 0x00


	//----- nvinfo : EIATTR_SPARSE_MMA_MASK
	.align		4
.L_32:
        /*0058*/ 	.byte	0x03, 0x50
        /*005a*/ 	.short	0x0000


	//----- nvinfo : EIATTR_MAXREG_COUNT
	.align		4
        /*005c*/ 	.byte	0x03, 0x1b
        /*005e*/ 	.short	0x00ff


	//----- nvinfo : EIATTR_MERCURY_ISA_VERSION
	.align		4
        /*0060*/ 	.byte	0x03, 0x5f
        /*0062*/ 	.short	0x0101


	//----- nvinfo : EIATTR_VRC_CTA_INIT_COUNT
	.align		4
        /*0064*/ 	.byte	0x02, 0x4a
	.zero		1
	.zero		1


	//----- nvinfo : EIATTR_EXIT_INSTR_OFFSETS
	.align		4
        /*0068*/ 	.byte	0x04, 0x1c
        /*006a*/ 	.short	(.L_34 - .L_33)


	//   ....[0]....
.L_33:
        /*006c*/ 	.word	0x000000c0


	//   ....[1]....
        /*0070*/ 	.word	0x00002760


	//   ....[2]....
        /*0074*/ 	.word	0x00002970


	//----- nvinfo : EIATTR_CRS_STACK_SIZE
	.align		4
.L_34:
        /*0078*/ 	.byte	0x04, 0x1e
        /*007a*/ 	.short	(.L_36 - .L_35)
.L_35:
        /*007c*/ 	.word	0x00000000


	//----- nvinfo : EIATTR_CBANK_PARAM_SIZE
	.align		4
.L_36:
        /*0080*/ 	.byte	0x03, 0x19
        /*0082*/ 	.short	0x0020


	//----- nvinfo : EIATTR_PARAM_CBANK
	.align		4
        /*0084*/ 	.byte	0x04, 0x0a
        /*0086*/ 	.short	(.L_38 - .L_37)
	.align		4
.L_37:
        /*0088*/ 	.word	index@(.nv.constant0._Z27random_uniform_float_kernelffPfmm)
        /*008c*/ 	.short	0x0380
        /*008e*/ 	.short	0x0020


	//----- nvinfo : EIATTR_SW_WAR
	.align		4
.L_38:
        /*0090*/ 	.byte	0x04, 0x36
        /*0092*/ 	.short	(.L_40 - .L_39)
.L_39:
        /*0094*/ 	.word	0x00000008
.L_40:


//--------------------- .nv.info._Z25random_uniform_int_kerneliiPimm --------------------------
	.section	.nv.info._Z25random_uniform_int_kerneliiPimm,"",@"SHT_CUDA_INFO"
	.sectionflags	@""
	.align	4


	//----- nvinfo : EIATTR_CUDA_API_VERSION
	.align		4
        /*0000*/ 	.byte	0x04, 0x37
        /*0002*/ 	.short	(.L_42 - .L_41)
.L_41:
        /*0004*/ 	.word	0x00000082


	//----- nvinfo : EIATTR_KPARAM_INFO
	.align		4
.L_42:
        /*0008*/ 	.byte	0x04, 0x17
        /*000a*/ 	.short	(.L_44 - .L_43)
.L_43:
        /*000c*/ 	.word	0x00000000
        /*0010*/ 	.short	0x0004
        /*0012*/ 	.short	0x0018
        /*0014*/ 	.byte	0x00, 0xf0, 0x21, 0x00


	//----- nvinfo : EIATTR_KPARAM_INFO
	.align		4
.L_44:
        /*0018*/ 	.byte	0x04, 0x17
        /*001a*/ 	.short	(.L_46 - .L_45)
.L_45:
        /*001c*/ 	.word	0x00000000
        /*0020*/ 	.short	0x0003
        /*0022*/ 	.short	0x0010
        /*0024*/ 	.byte	0x00, 0xf0, 0x21, 0x00


	//----- nvinfo : EIATTR_KPARAM_INFO
	.align		4
.L_46:
        /*0028*/ 	.byte	0x04, 0x17
        /*002a*/ 	.short	(.L_48 - .L_47)
.L_47:
        /*002c*/ 	.word	0x00000000
        /*0030*/ 	.short	0x0002
        /*0032*/ 	.short	0x0008
        /*0034*/ 	.byte	0x00, 0xf5, 0x21, 0x00


	//----- nvinfo : EIATTR_KPARAM_INFO
	.align		4
.L_48:
        /*0038*/ 	.byte	0x04, 0x17
        /*003a*/ 	.short	(.L_50 - .L_49)
.L_49:
        /*003c*/ 	.word	0x00000000
        /*0040*/ 	.short	0x0001
        /*0042*/ 	.short	0x0004
        /*0044*/ 	.byte	0x00, 0xf0, 0x11, 0x00


	//----- nvinfo : EIATTR_KPARAM_INFO
	.align		4
.L_50:
        /*0048*/ 	.byte	0x04, 0x17
        /*004a*/ 	.short	(.L_52 - .L_51)
.L_51:
        /*004c*/ 	.word	0x00000000
        /*0050*/ 	.short	0x0000
        /*0052*/ 	.short	0x0000
        /*0054*/ 	.byte	0x00, 0xf0, 0x11, 0x00


	//----- nvinfo : EIATTR_SPARSE_MMA_MASK
	.align		4
.L_52:
        /*0058*/ 	.byte	0x03, 0x50
        /*005a*/ 	.short	0x0000


	//----- nvinfo : EIATTR_MAXREG_COUNT
	.align		4
        /*005c*/ 	.byte	0x03, 0x1b
        /*005e*/ 	.short	0x00ff


	//----- nvinfo : EIATTR_MERCURY_ISA_VERSION
	.align		4
        /*0060*/ 	.byte	0x03, 0x5f
        /*0062*/ 	.short	0x0101


	//----- nvinfo : EIATTR_VRC_CTA_INIT_COUNT
	.align		4
        /*0064*/ 	.byte	0x02, 0x4a
	.zero		1
	.zero		1


	//----- nvinfo : EIATTR_EXIT_INSTR_OFFSETS
	.align		4
        /*0068*/ 	.byte	0x04, 0x1c
        /*006a*/ 	.short	(.L_54 - .L_53)


	//   ....[0]....
.L_53:
        /*006c*/ 	.word	0x000000c0


	//   ....[1]....
        /*0070*/ 	.word	0x00002750


	//   ....[2]....
        /*0074*/ 	.word	0x00002d30


	//   ....[3]....
        /*0078*/ 	.word	0x00002fa0


	//   ....[4]....
        /*007c*/ 	.word	0x000030b0


	//----- nvinfo : EIATTR_CRS_STACK_SIZE
	.align		4
.L_54:
        /*0080*/ 	.byte	0x04, 0x1e
        /*0082*/ 	.short	(.L_56 - .L_55)
.L_55:
        /*0084*/ 	.word	0x00000000


	//----- nvinfo : EIATTR_CBANK_PARAM_SIZE
	.align		4
.L_56:
        /*0088*/ 	.byte	0x03, 0x19
        /*008a*/ 	.short	0x0020


	//----- nvinfo : EIATTR_PARAM_CBANK
	.align		4
        /*008c*/ 	.byte	0x04, 0x0a
        /*008e*/ 	.short	(.L_58 - .L_57)
	.align		4
.L_57:
        /*0090*/ 	.word	index@(.nv.constant0._Z25random_uniform_int_kerneliiPimm)
        /*0094*/ 	.short	0x0380
        /*0096*/ 	.short	0x0020


	//----- nvinfo : EIATTR_SW_WAR
	.align		4
.L_58:
        /*0098*/ 	.byte	0x04, 0x36
        /*009a*/ 	.short	(.L_60 - .L_59)
.L_59:
        /*009c*/ 	.word	0x00000008
.L_60:


//--------------------- .nv.callgraph             --------------------------
	.section	.nv.callgraph,"",@"SHT_CUDA_CALLGRAPH"
	.align	4
	.sectionentsize	8
	.align		4
        /*0000*/ 	.word	0x00000000
	.align		4
        /*0004*/ 	.word	0xffffffff
	.align		4
        /*0008*/ 	.word	0x00000000
	.align		4
        /*000c*/ 	.word	0xfffffffe
	.align		4
        /*0010*/ 	.word	0x00000000
	.align		4
        /*0014*/ 	.word	0xfffffffd
	.align		4
        /*0018*/ 	.word	0x00000000
	.align		4
        /*001c*/ 	.word	0xfffffffc


//--------------------- .nv.constant4             --------------------------
	.section	.nv.constant4,"a",@progbits
	.align	8
	.align		8
.nv.constant4:
        /*0000*/ 	.dword	precalc_xorwow_matrix
	.align		8
        /*0008*/ 	.dword	precalc_xorwow_offset_matrix
	.align		8
        /*0010*/ 	.dword	mrg32k3aM1
	.align		8
        /*0018*/ 	.dword	mrg32k3aM2
	.align		8
        /*0020*/ 	.dword	mrg32k3aM1SubSeq
	.align		8
        /*0028*/ 	.dword	mrg32k3aM2SubSeq
	.align		8
        /*0030*/ 	.dword	mrg32k3aM1Seq
	.align		8
        /*0038*/ 	.dword	mrg32k3aM2Seq


//--------------------- .nv.constant3             --------------------------
	.section	.nv.constant3,"a",@progbits
	.align	8
.nv.constant3:
	.type		__cr_lgamma_table,@object
	.size		__cr_lgamma_table,(.L_8 - __cr_lgamma_table)
__cr_lgamma_table:
        /*0000*/ 	.byte	0x00, 0x00, 0x00, 0x00, 0x00, 0x00, 0x00, 0x00, 0x00, 0x00, 0x00, 0x00, 0x00, 0x00, 0x00, 0x00
        /*0010*/ 	.byte	0xef, 0x39, 0xfa, 0xfe, 0x42, 0x2e, 0xe6, 0x3f, 0x02, 0x20, 0x2a, 0xfa, 0x0b, 0xab, 0xfc, 0x3f
        /*0020*/ 	.byte	0xf9, 0x2c, 0x92, 0x7c, 0xa7, 0x6c, 0x09, 0x40, 0xc9, 0x79, 0x44, 0x3c, 0x64, 0x26, 0x13, 0x40
        /*0030*/ 	.byte	0xca, 0x01, 0xcf, 0x3a, 0x27, 0x51, 0x1a, 0x40, 0x30, 0xcc, 0x2d, 0xf3, 0xe1, 0x0c, 0x21, 0x40
        /*0040*/ 	.byte	0x0d, 0xb7, 0xfc, 0x82, 0x8e, 0x35, 0x25, 0x40
.L_8:


//--------------------- .text._Z27random_uniform_float_kernelffPfmm --------------------------
	.section	.text._Z27random_uniform_float_kernelffPfmm,"ax",@progbits
	.align	128
        .global         _Z27random_uniform_float_kernelffPfmm
        .type           _Z27random_uniform_float_kernelffPfmm,@function
        .size           _Z27random_uniform_float_kernelffPfmm,(.L_x_28 - _Z27random_uniform_float_kernelffPfmm)
        .other          _Z27random_uniform_float_kernelffPfmm,@"STO_CUDA_ENTRY STV_DEFAULT"
_Z27random_uniform_float_kernelffPfmm:
.text._Z27random_uniform_float_kernelffPfmm:
[----:B------:R-:W0:Y:S01]  /*0000*/  LDC R1, c[0x0][0x37c] ;  /* 0x0000df00ff017b82 */ /* 0x000e220000000800 */
[----:B------:R-:W1:Y:S07]  /*0010*/  S2R R3, SR_TID.X ;  /* 0x0000000000037919 */ /* 0x000e6e0000002100 */
[----:B------:R-:W1:Y:S01]  /*0020*/  S2UR UR4, SR_CTAID.X ;  /* 0x00000000000479c3 */ /* 0x000e620000002500 */
[----:B------:R-:W2:Y:S01]  /*0030*/  LDCU UR5, c[0x0][0x390] ;  /* 0x00007200ff0577ac */ /* 0x000ea20008000800 */
[----:B0-----:R-:W-:Y:S01]  /*0040*/  VIADD R1, R1, 0xffffffd0 ;  /* 0xffffffd001017836 */ /* 0x001fe20000000000 */
[----:B------:R-:W0:Y:S05]  /*0050*/  LDCU.64 UR6, c[0x0][0x398] ;  /* 0x00007300ff0677ac */ /* 0x000e2a0008000a00 */
[----:B------:R-:W1:Y:S02]  /*0060*/  LDC R0, c[0x0][0x360] ;  /* 0x0000d800ff007b82 */ /* 0x000e640000000800 */
[----:B-1----:R-:W-:-:S04]  /*0070*/  IMAD R0, R0, UR4, R3 ;  /* 0x0000000400007c24 */ /* 0x002fc8000f8e0203 */
[----:B--2---:R-:W-:-:S05]  /*0080*/  IMAD R14, R0, UR5, RZ ;  /* 0x00000005000e7c24 */ /* 0x004fca000f8e02ff */
[----:B0-----:R-:W-:Y:S02]  /*0090*/  ISETP.GE.U32.AND P0, PT, R14, UR6, PT ;  /* 0x000000060e007c0c */ /* 0x001fe4000bf06070 */
[----:B------:R-:W-:-:S04]  /*00a0*/  SHF.R.S32.HI R17, RZ, 0x1f, R14 ;  /* 0x0000001fff117819 */ /* 0x000fc8000001140e */
[----:B------:R-:W-:-:S13]  /*00b0*/  ISETP.GE.U32.AND.EX P0, PT, R17, UR7, PT, P0 ;  /* 0x0000000711007c0c */ /* 0x000fda000bf06100 */
[----:B------:R-:W-:Y:S05]  /*00c0*/  @P0 EXIT ;  /* 0x000000000000094d */ /* 0x000fea0003800000 */
[----:B------:R-:W-:Y:S01]  /*00d0*/  IMAD.MOV.U32 R15, RZ, RZ, R14 ;  /* 0x000000ffff0f7224 */ /* 0x000fe200078e000e */
[----:B------:R-:W-:-:S06]  /*00e0*/  CS2R R2, SR_CLOCKLO ;  /* 0x0000000000027805 */ /* 0x000fcc0000015000 */
[----:B------:R-:W-:Y:S01]  /*00f0*/  LOP3.LUT R0, R2, 0xaad26b49, RZ, 0x3c, !PT ;  /* 0xaad26b4902007812 */ /* 0x000fe200078e3cff */
[----:B------:R-:W0:Y:S01]  /*0100*/  LDCU.64 UR6, c[0x0][0x358] ;  /* 0x00006b00ff0677ac */ /* 0x000e220008000a00 */
[----:B------:R-:W-:Y:S01]  /*0110*/  LOP3.LUT R2, R3, 0xf7dcefdd, RZ, 0x3c, !PT ;  /* 0xf7dcefdd03027812 */ /* 0x000fe200078e3cff */
[----:B------:R-:W-:Y:S01]  /*0120*/  BSSY.RECONVERGENT B0, `(.L_x_0) ;  /* 0x000025e000007945 */ /* 0x000fe20003800200 */
[----:B------:R-:W-:Y:S01]  /*0130*/  ISETP.NE.AND P0, PT, R15, RZ, PT ;  /* 0x000000ff0f00720c */ /* 0x000fe20003f05270 */
[----:B------:R-:W-:Y:S02]  /*0140*/  IMAD R0, R0, 0x4182bed5, RZ ;  /* 0x4182bed500007824 */ /* 0x000fe400078e02ff */
[----:B------:R-:W-:Y:S02]  /*0150*/  IMAD R3, R2, -0x658354e5, RZ ;  /* 0x9a7cab1b02037824 */ /* 0x000fe400078e02ff */
[C---:B------:R-:W-:Y:S01]  /*0160*/  VIADD R7, R0.reuse, 0x75bcd15 ;  /* 0x075bcd1500077836 */ /* 0x040fe20000000000 */
[C---:B------:R-:W-:Y:S01]  /*0170*/  LOP3.LUT R4, R0.reuse, 0x159a55e5, RZ, 0x3c, !PT ;  /* 0x159a55e500047812 */ /* 0x040fe200078e3cff */
[----:B------:R-:W-:Y:S01]  /*0180*/  VIADD R5, R3, 0x1f123bb5 ;  /* 0x1f123bb503057836 */ /* 0x000fe20000000000 */
[----:B------:R-:W-:-:S02]  /*0190*/  IADD3 R6, PT, PT, R0, 0x64f0c9, R3 ;  /* 0x0064f0c900067810 */ /* 0x000fc40007ffe003 */
[----:B------:R-:W-:Y:S01]  /*01a0*/  LOP3.LUT R2, R3, 0x5491333, RZ, 0x3c, !PT ;  /* 0x0549133303027812 */ /* 0x000fe200078e3cff */
[----:B------:R-:W-:Y:S01]  /*01b0*/  VIADD R3, R0, 0x583f19 ;  /* 0x00583f1900037836 */ /* 0x000fe20000000000 */
[----:B------:R1:W-:Y:S04]  /*01c0*/  STL.64 [R1+0x8], R4 ;  /* 0x0000080401007387 */ /* 0x0003e80000100a00 */
[----:B------:R1:W-:Y:S04]  /*01d0*/  STL.64 [R1], R6 ;  /* 0x0000000601007387 */ /* 0x0003e80000100a00 */
[----:B------:R1:W-:Y:S01]  /*01e0*/  STL.64 [R1+0x10], R2 ;  /* 0x0000100201007387 */ /* 0x0003e20000100a00 */
[----:B0-----:R-:W-:Y:S05]  /*01f0*/  @!P0 BRA `(.L_x_1) ;  /* 0x0000002400408947 */ /* 0x001fea0003800000 */
[----:B------:R-:W-:Y:S02]  /*0200*/  IMAD.MOV.U32 R12, RZ, RZ, RZ ;  /* 0x000000ffff0c7224 */ /* 0x000fe400078e00ff */
[----:B------:R-:W-:Y:S02]  /*0210*/  IMAD.MOV.U32 R13, RZ, RZ, R14 ;  /* 0x000000ffff0d7224 */ /* 0x000fe400078e000e */
[----:B------:R-:W-:-:S07]  /*0220*/  IMAD.MOV.U32 R0, RZ, RZ, R17 ;  /* 0x000000ffff007224 */ /* 0x000fce00078e0011 */
.L_x_10:
[----:B------:R-:W-:Y:S01]  /*0230*/  LOP3.LUT R20, R13, 0x3, RZ, 0xc0, !PT ;  /* 0x000000030d147812 */ /* 0x000fe200078ec0ff */
[----:B------:R-:W-:Y:S03]  /*0240*/  BSSY.RECONVERGENT B1, `(.L_x_2) ;  /* 0x0000245000017945 */ /* 0x000fe60003800200 */
[----:B------:R-:W-:-:S04]  /*0250*/  ISETP.NE.U32.AND P0, PT, R20, RZ, PT ;  /* 0x000000ff1400720c */ /* 0x000fc80003f05070 */
[----:B------:R-:W-:-:S13]  /*0260*/  ISETP.NE.AND.EX P0, PT, RZ, RZ, PT, P0 ;  /* 0x000000ffff00720c */ /* 0x000fda0003f05300 */
[----:B0-23--:R-:W-:Y:S05]  /*0270*/  @!P0 BRA `(.L_x_3) ;  /* 0x0000002400048947 */ /* 0x00dfea0003800000 */
[----:B------:R-:W0:Y:S01]  /*0280*/  LDC.64 R8, c[0x4][RZ] ;  /* 0x01000000ff087b82 */ /* 0x000e220000000a00 */
[----:B------:R-:W-:Y:S01]  /*0290*/  IMAD.MOV.U32 R16, RZ, RZ, RZ ;  /* 0x000000ffff107224 */ /* 0x000fe200078e00ff */
[----:B-1----:R-:W-:Y:S02]  /*02a0*/  CS2R R2, SRZ ;  /* 0x0000000000027805 */ /* 0x002fe4000001ff00 */
[----:B------:R-:W-:Y:S01]  /*02b0*/  CS2R R4, SRZ ;  /* 0x0000000000047805 */ /* 0x000fe2000001ff00 */
[----:B------:R-:W-:Y:S02]  /*02c0*/  IMAD.MOV.U32 R7, RZ, RZ, RZ ;  /* 0x000000ffff077224 */ /* 0x000fe400078e00ff */
[----:B0-----:R-:W-:-:S07]  /*02d0*/  IMAD.WIDE.U32 R8, R12, 0xc80, R8 ;  /* 0x00000c800c087825 */ /* 0x001fce00078e0008 */
.L_x_5:
[----:B------:R-:W-:-:S06]  /*02e0*/  IMAD R18, R16, 0x4, R1 ;  /* 0x0000000410127824 */ /* 0x000fcc00078e0201 */
[----:B------:R-:W5:Y:S01]  /*02f0*/  LDL R18, [R18+0x4] ;  /* 0x0000040012127983 */ /* 0x000f620000100800 */
[----:B------:R-:W-:Y:S01]  /*0300*/  IMAD.SHL.U32 R19, R16, 0x20, RZ ;  /* 0x0000002010137824 */ /* 0x000fe200078e00ff */
[----:B------:R-:W-:-:S06]  /*0310*/  UMOV UR4, URZ ;  /* 0x000000ff00047c82 */ /* 0x000fcc0008000000 */
.L_x_4:
[----:B-----5:R-:W-:Y:S01]  /*0320*/  SHF.R.U32.HI R23, RZ, UR4, R18 ;  /* 0x00000004ff177c19 */ /* 0x020fe20008011612 */
[----:B------:R-:W-:-:S03]  /*0330*/  VIADD R10, R19, UR4 ;  /* 0x00000004130a7c36 */ /* 0x000fc60008000000 */
[----:B------:R-:W-:-:S04]  /*0340*/  LOP3.LUT R11, R23, 0x1, RZ, 0xc0, !PT ;  /* 0x00000001170b7812 */ /* 0x000fc800078ec0ff */
[----:B------:R-:W-:Y:S01]  /*0350*/  ISETP.NE.U32.AND P0, PT, R11, 0x1, PT ;  /* 0x000000010b00780c */ /* 0x000fe20003f05070 */
[----:B------:R-:W-:-:S03]  /*0360*/  IMAD R11, R10, 0x5, RZ ;  /* 0x000000050a0b7824 */ /* 0x000fc600078e02ff */
[----:B------:R-:W-:Y:S01]  /*0370*/  R2P PR, R23, 0x7e ;  /* 0x0000007e17007804 */ /* 0x000fe20000000000 */
[----:B------:R-:W-:-:S08]  /*0380*/  IMAD.WIDE.U32 R10, R11, 0x4, R8 ;  /* 0x000000040b0a7825 */ /* 0x000fd000078e0008 */
[----:B------:R-:W2:Y:S04]  /*0390*/  @!P0 LDG.E R22, desc[UR6][R10.64+0x10] ;  /* 0x000010060a168981 */ /* 0x000ea8000c1e1900 */
[----:B------:R-:W3:Y:S04]  /*03a0*/  @P1 LDG.E R24, desc[UR6][R10.64+0x24] ;  /* 0x000024060a181981 */ /* 0x000ee8000c1e1900 */
[----:B------:R-:W4:Y:S04]  /*03b0*/  @P2 LDG.E R26, desc[UR6][R10.64+0x38] ;  /* 0x000038060a1a2981 */ /* 0x000f28000c1e1900 */
[----:B------:R-:W4:Y:S04]  /*03c0*/  @P3 LDG.E R28, desc[UR6][R10.64+0x4c] ;  /* 0x00004c060a1c3981 */ /* 0x000f28000c1e1900 */
[----:B------:R-:W4:Y:S04]  /*03d0*/  @!P0 LDG.E R21, desc[UR6][R10.64+0x4] ;  /* 0x000004060a158981 */ /* 0x000f28000c1e1900 */
[----:B------:R-:W4:Y:S01]  /*03e0*/  @P1 LDG.E R25, desc[UR6][R10.64+0x20] ;  /* 0x000020060a191981 */ /* 0x000f22000c1e1900 */
[----:B--2---:R-:W-:-:S03]  /*03f0*/  @!P0 LOP3.LUT R3, R3, R22, RZ, 0x3c, !PT ;  /* 0x0000001603038212 */ /* 0x004fc600078e3cff */
[----:B------:R-:W2:Y:S01]  /*0400*/  @!P0 LDG.E R22, desc[UR6][R10.64] ;  /* 0x000000060a168981 */ /* 0x000ea2000c1e1900 */
[----:B---3--:R-:W-:-:S03]  /*0410*/  @P1 LOP3.LUT R3, R3, R24, RZ, 0x3c, !PT ;  /* 0x0000001803031212 */ /* 0x008fc600078e3cff */
[----:B------:R-:W3:Y:S01]  /*0420*/  @P4 LDG.E R24, desc[UR6][R10.64+0x60] ;  /* 0x000060060a184981 */ /* 0x000ee2000c1e1900 */
[----:B----4-:R-:W-:-:S03]  /*0430*/  @P2 LOP3.LUT R3, R3, R26, RZ, 0x3c, !PT ;  /* 0x0000001a03032212 */ /* 0x010fc600078e3cff */
[----:B------:R-:W4:Y:S01]  /*0440*/  @P5 LDG.E R26, desc[UR6][R10.64+0x74] ;  /* 0x000074060a1a5981 */ /* 0x000f22000c1e1900 */
[----:B------:R-:W-:Y:S02]  /*0450*/  @P3 LOP3.LUT R3, R3, R28, RZ, 0x3c, !PT ;  /* 0x0000001c03033212 */ /* 0x000fe400078e3cff */
[----:B------:R-:W-:Y:S02]  /*0460*/  @!P0 LOP3.LUT R4, R4, R21, RZ, 0x3c, !PT ;  /* 0x0000001504048212 */ /* 0x000fe400078e3cff */
[----:B------:R-:W4:Y:S01]  /*0470*/  @!P0 LDG.E R21, desc[UR6][R10.64+0xc] ;  /* 0x00000c060a158981 */ /* 0x000f22000c1e1900 */
[----:B--2---:R-:W-:-:S03]  /*0480*/  @!P0 LOP3.LUT R7, R7, R22, RZ, 0x3c, !PT ;  /* 0x0000001607078212 */ /* 0x004fc600078e3cff */
[----:B------:R-:W2:Y:S01]  /*0490*/  @!P0 LDG.E R22, desc[UR6][R10.64+0x8] ;  /* 0x000008060a168981 */ /* 0x000ea2000c1e1900 */
[----:B---3--:R-:W-:-:S03]  /*04a0*/  @P4 LOP3.LUT R3, R3, R24, RZ, 0x3c, !PT ;  /* 0x0000001803034212 */ /* 0x008fc600078e3cff */
[----:B------:R-:W3:Y:S01]  /*04b0*/  @P1 LDG.E R24, desc[UR6][R10.64+0x14] ;  /* 0x000014060a181981 */ /* 0x000ee2000c1e1900 */
[----:B----4-:R-:W-:-:S03]  /*04c0*/  @!P0 LOP3.LUT R2, R2, R21, RZ, 0x3c, !PT ;  /* 0x0000001502028212 */ /* 0x010fc600078e3cff */
[----:B------:R-:W4:Y:S01]  /*04d0*/  @P1 LDG.E R21, desc[UR6][R10.64+0x18] ;  /* 0x000018060a151981 */ /* 0x000f22000c1e1900 */
[----:B--2---:R-:W-:-:S03]  /*04e0*/  @!P0 LOP3.LUT R5, R5, R22, RZ, 0x3c, !PT ;  /* 0x0000001605058212 */ /* 0x004fc600078e3cff */
[----:B------:R-:W2:Y:S01]  /*04f0*/  @P1 LDG.E R22, desc[UR6][R10.64+0x1c] ;  /* 0x00001c060a161981 */ /* 0x000ea2000c1e1900 */
[----:B---3--:R-:W-:-:S03]  /*0500*/  @P1 LOP3.LUT R7, R7, R24, RZ, 0x3c, !PT ;  /* 0x0000001807071212 */ /* 0x008fc600078e3cff */
[----:B------:R-:W3:Y:S01]  /*0510*/  @P2 LDG.E R24, desc[UR6][R10.64+0x28] ;  /* 0x000028060a182981 */ /* 0x000ee2000c1e1900 */
[----:B------:R-:W-:-:S03]  /*0520*/  @P1 LOP3.LUT R2, R2, R25, RZ, 0x3c, !PT ;  /* 0x0000001902021212 */ /* 0x000fc600078e3cff */
[----:B------:R-:W3:Y:S01]  /*0530*/  @P2 LDG.E R25, desc[UR6][R10.64+0x34] ;  /* 0x000034060a192981 */ /* 0x000ee2000c1e1900 */
[----:B----4-:R-:W-:-:S03]  /*0540*/  @P1 LOP3.LUT R4, R4, R21, RZ, 0x3c, !PT ;  /* 0x0000001504041212 */ /* 0x010fc600078e3cff */
[----:B------:R-:W4:Y:S01]  /*0550*/  @P2 LDG.E R21, desc[UR6][R10.64+0x2c] ;  /* 0x00002c060a152981 */ /* 0x000f22000c1e1900 */
[----:B--2---:R-:W-:-:S03]  /*0560*/  @P1 LOP3.LUT R5, R5, R22, RZ, 0x3c, !PT ;  /* 0x0000001605051212 */ /* 0x004fc600078e3cff */
        /* <DEDUP_REMOVED lines=27> */
[----:B------:R-:W-:Y:S02]  /*0720*/  LOP3.LUT P0, RZ, R23, 0x80, RZ, 0xc0, !PT ;  /* 0x0000008017ff7812 */ /* 0x000fe4000780c0ff */
[----:B------:R-:W-:Y:S02]  /*0730*/  @P5 LOP3.LUT R2, R2, R25, RZ, 0x3c, !PT ;  /* 0x0000001902025212 */ /* 0x000fe400078e3cff */
        /* <DEDUP_REMOVED lines=17> */
[----:B------:R-:W-:Y:S02]  /*0850*/  @P6 LOP3.LUT R3, R3, R26, RZ, 0x3c, !PT ;  /* 0x0000001a03036212 */ /* 0x000fe400078e3cff */
[----:B------:R-:W-:Y:S02]  /*0860*/  @P0 LOP3.LUT R2, R2, R25, RZ, 0x3c, !PT ;  /* 0x0000001902020212 */ /* 0x000fe400078e3cff */
[----:B----4-:R-:W-:Y:S02]  /*0870*/  @P0 LOP3.LUT R4, R4, R21, RZ, 0x3c, !PT ;  /* 0x0000001504040212 */ /* 0x010fe400078e3cff */
[----:B--2---:R-:W-:Y:S02]  /*0880*/  @P0 LOP3.LUT R5, R5, R22, RZ, 0x3c, !PT ;  /* 0x0000001605050212 */ /* 0x004fe400078e3cff */
[----:B---3--:R-:W-:Y:S02]  /*0890*/  @P0 LOP3.LUT R3, R3, R24, RZ, 0x3c, !PT ;  /* 0x0000001803030212 */ /* 0x008fe400078e3cff */
[----:B------:R-:W-:-:S13]  /*08a0*/  R2P PR, R23.B1, 0x7f ;  /* 0x0000007f17007804 */ /* 0x000fda0000001000 */
[----:B------:R-:W2:Y:S04]  /*08b0*/  @P0 LDG.E R22, desc[UR6][R10.64+0xa0] ;  /* 0x0000a0060a160981 */ /* 0x000ea8000c1e1900 */
[----:B------:R-:W3:Y:S04]  /*08c0*/  @P0 LDG.E R21, desc[UR6][R10.64+0xa4] ;  /* 0x0000a4060a150981 */ /* 0x000ee8000c1e1900 */
[----:B------:R-:W4:Y:S04]  /*08d0*/  @P0 LDG.E R24, desc[UR6][R10.64+0xb0] ;  /* 0x0000b0060a180981 */ /* 0x000f28000c1e1900 */
[----:B------:R-:W4:Y:S04]  /*08e0*/  @P0 LDG.E R25, desc[UR6][R10.64+0xac] ;  /* 0x0000ac060a190981 */ /* 0x000f28000c1e1900 */
[----:B------:R-:W4:Y:S01]  /*08f0*/  @P2 LDG.E R26, desc[UR6][R10.64+0xd0] ;  /* 0x0000d0060a1a2981 */ /* 0x000f22000c1e1900 */
[----:B--2---:R-:W-:-:S03]  /*0900*/  @P0 LOP3.LUT R7, R7, R22, RZ, 0x3c, !PT ;  /* 0x0000001607070212 */ /* 0x004fc600078e3cff */
[----:B------:R-:W2:Y:S01]  /*0910*/  @P0 LDG.E R22, desc[UR6][R10.64+0xa8] ;  /* 0x0000a8060a160981 */ /* 0x000ea2000c1e1900 */
[----:B---3--:R-:W-:-:S03]  /*0920*/  @P0 LOP3.LUT R4, R4, R21, RZ, 0x3c, !PT ;  /* 0x0000001504040212 */ /* 0x008fc600078e3cff */
[----:B------:R-:W3:Y:S01]  /*0930*/  @P1 LDG.E R21, desc[UR6][R10.64+0xb8] ;  /* 0x0000b8060a151981 */ /* 0x000ee2000c1e1900 */
[----:B----4-:R-:W-:-:S03]  /*0940*/  @P0 LOP3.LUT R3, R3, R24, RZ, 0x3c, !PT ;  /* 0x0000001803030212 */ /* 0x010fc600078e3cff */
[----:B------:R-:W4:Y:S01]  /*0950*/  @P1 LDG.E R24, desc[UR6][R10.64+0xbc] ;  /* 0x0000bc060a181981 */ /* 0x000f22000c1e1900 */
[----:B--2---:R-:W-:-:S03]  /*0960*/  @P0 LOP3.LUT R5, R5, R22, RZ, 0x3c, !PT ;  /* 0x0000001605050212 */ /* 0x004fc600078e3cff */
[----:B------:R-:W2:Y:S01]  /*0970*/  @P1 LDG.E R22, desc[UR6][R10.64+0xb4] ;  /* 0x0000b4060a161981 */ /* 0x000ea2000c1e1900 */
[----:B------:R-:W-:-:S03]  /*0980*/  @P0 LOP3.LUT R2, R2, R25, RZ, 0x3c, !PT ;  /* 0x0000001902020212 */ /* 0x000fc600078e3cff */
[----:B------:R-:W2:Y:S01]  /*0990*/  @P1 LDG.E R25, desc[UR6][R10.64+0xc0] ;  /* 0x0000c0060a191981 */ /* 0x000ea2000c1e1900 */
[----:B------:R-:W-:Y:S02]  /*09a0*/  LOP3.LUT P0, RZ, R23, 0x8000, RZ, 0xc0, !PT ;  /* 0x0000800017ff7812 */ /* 0x000fe4000780c0ff */
[----:B---3--:R-:W-:Y:S01]  /*09b0*/  @P1 LOP3.LUT R4, R4, R21, RZ, 0x3c, !PT ;  /* 0x0000001504041212 */ /* 0x008fe200078e3cff */
[----:B------:R-:W3:Y:S01]  /*09c0*/  @P2 LDG.E R23, desc[UR6][R10.64+0xd4] ;  /* 0x0000d4060a172981 */ /* 0x000ee2000c1e1900 */
[----:B----4-:R-:W-:-:S03]  /*09d0*/  @P1 LOP3.LUT R5, R5, R24, RZ, 0x3c, !PT ;  /* 0x0000001805051212 */ /* 0x010fc600078e3cff */
[----:B------:R-:W4:Y:S04]  /*09e0*/  @P2 LDG.E R24, desc[UR6][R10.64+0xc8] ;  /* 0x0000c8060a182981 */ /* 0x000f28000c1e1900 */
[----:B------:R-:W4:Y:S01]  /*09f0*/  @P2 LDG.E R21, desc[UR6][R10.64+0xcc] ;  /* 0x0000cc060a152981 */ /* 0x000f22000c1e1900 */
[----:B--2---:R-:W-:-:S03]  /*0a00*/  @P1 LOP3.LUT R7, R7, R22, RZ, 0x3c, !PT ;  /* 0x0000001607071212 */ /* 0x004fc600078e3cff */
[----:B------:R-:W2:Y:S04]  /*0a10*/  @P0 LDG.E R28, desc[UR6][R10.64+0x13c] ;  /* 0x00013c060a1c0981 */ /* 0x000ea8000c1e1900 */
[----:B------:R-:W2:Y:S01]  /*0a20*/  @P1 LDG.E R22, desc[UR6][R10.64+0xc4] ;  /* 0x0000c4060a161981 */ /* 0x000ea2000c1e1900 */
[----:B------:R-:W-:Y:S02]  /*0a30*/  @P1 LOP3.LUT R2, R2, R25, RZ, 0x3c, !PT ;  /* 0x0000001902021212 */ /* 0x000fe400078e3cff */
[----:B------:R-:W-:Y:S02]  /*0a40*/  @P2 LOP3.LUT R5, R5, R26, RZ, 0x3c, !PT ;  /* 0x0000001a05052212 */ /* 0x000fe400078e3cff */
[----:B---3--:R-:W-:Y:S01]  /*0a50*/  @P2 LOP3.LUT R2, R2, R23, RZ, 0x3c, !PT ;  /* 0x0000001702022212 */ /* 0x008fe200078e3cff */
[----:B------:R-:W3:Y:S01]  /*0a60*/  @P3 LDG.E R26, desc[UR6][R10.64+0xe4] ;  /* 0x0000e4060a1a3981 */ /* 0x000ee2000c1e1900 */
[----:B----4-:R-:W-:-:S03]  /*0a70*/  @P2 LOP3.LUT R7, R7, R24, RZ, 0x3c, !PT ;  /* 0x0000001807072212 */ /* 0x010fc600078e3cff */
[----:B------:R-:W4:Y:S01]  /*0a80*/  @P3 LDG.E R24, desc[UR6][R10.64+0xdc] ;  /* 0x0000dc060a183981 */ /* 0x000f22000c1e1900 */
[----:B------:R-:W-:-:S03]  /*0a90*/  @P2 LOP3.LUT R4, R4, R21, RZ, 0x3c, !PT ;  /* 0x0000001504042212 */ /* 0x000fc600078e3cff */
        /* <DEDUP_REMOVED lines=8> */
[----:B------:R-:W-:-:S03]  /*0b20*/  @P3 LOP3.LUT R4, R4, R21, RZ, 0x3c, !PT ;  /* 0x0000001504043212 */ /* 0x000fc600078e3cff */
[----:B------:R-:W4:Y:S01]  /*0b30*/  @P4 LDG.E R21, desc[UR6][R10.64+0xf4] ;  /* 0x0000f4060a154981 */ /* 0x000f22000c1e1900 */
[----:B------:R-:W-:-:S03]  /*0b40*/  @P3 LOP3.LUT R2, R2, R23, RZ, 0x3c, !PT ;  /* 0x0000001702023212 */ /* 0x000fc600078e3cff */
        /* <DEDUP_REMOVED lines=33> */
[----:B------:R-:W-:-:S04]  /*0d60*/  UIADD3 UR4, UPT, UPT, UR4, 0x10, URZ ;  /* 0x0000001004047890 */ /* 0x000fc8000fffe0ff */
[----:B------:R-:W-:Y:S01]  /*0d70*/  UISETP.NE.AND UP0, UPT, UR4, 0x20, UPT ;  /* 0x000000200400788c */ /* 0x000fe2000bf05270 */
[----:B---3--:R-:W-:Y:S02]  /*0d80*/  @P0 LOP3.LUT R5, R5, R26, RZ, 0x3c, !PT ;  /* 0x0000001a05050212 */ /* 0x008fe400078e3cff */
[----:B----4-:R-:W-:Y:S02]  /*0d90*/  @P0 LOP3.LUT R7, R7, R24, RZ, 0x3c, !PT ;  /* 0x0000001807070212 */ /* 0x010fe400078e3cff */
[----:B------:R-:W-:Y:S02]  /*0da0*/  @P0 LOP3.LUT R4, R4, R21, RZ, 0x3c, !PT ;  /* 0x0000001504040212 */ /* 0x000fe400078e3cff */
[----:B------:R-:W-:Y:S02]  /*0db0*/  @P0 LOP3.LUT R2, R2, R23, RZ, 0x3c, !PT ;  /* 0x0000001702020212 */ /* 0x000fe400078e3cff */
[----:B--2---:R-:W-:-:S04]  /*0dc0*/  @P6 LOP3.LUT R3, R3, R22, RZ, 0x3c, !PT ;  /* 0x0000001603036212 */ /* 0x004fc800078e3cff */
[----:B------:R-:W-:Y:S01]  /*0dd0*/  @P0 LOP3.LUT R3, R3, R28, RZ, 0x3c, !PT ;  /* 0x0000001c03030212 */ /* 0x000fe200078e3cff */
[----:B------:R-:W-:Y:S06]  /*0de0*/  BRA.U UP0, `(.L_x_4) ;  /* 0xfffffff5004c7547 */ /* 0x000fec000b83ffff */
[----:B------:R-:W-:-:S05]  /*0df0*/  VIADD R16, R16, 0x1 ;  /* 0x0000000110107836 */ /* 0x000fca0000000000 */
[----:B------:R-:W-:-:S13]  /*0e00*/  ISETP.NE.AND P0, PT, R16, 0x5, PT ;  /* 0x000000051000780c */ /* 0x000fda0003f05270 */
[----:B------:R-:W-:Y:S05]  /*0e10*/  @P0 BRA `(.L_x_5) ;  /* 0xfffffff400300947 */ /* 0x000fea000383ffff */
[----:B------:R0:W-:Y:S01]  /*0e20*/  STL [R1+0x4], R7 ;  /* 0x0000040701007387 */ /* 0x0001e20000100800 */
[----:B------:R-:W-:-:S03]  /*0e30*/  ISETP.NE.U32.AND P0, PT, R20, 0x1, PT ;  /* 0x000000011400780c */ /* 0x000fc60003f05070 */
[----:B------:R0:W-:Y:S01]  /*0e40*/  STL.64 [R1+0x8], R4 ;  /* 0x0000080401007387 */ /* 0x0001e20000100a00 */
[----:B------:R-:W-:-:S03]  /*0e50*/  ISETP.NE.AND.EX P0, PT, RZ, RZ, PT, P0 ;  /* 0x000000ffff00720c */ /* 0x000fc60003f05300 */
[----:B------:R0:W-:Y:S10]  /*0e60*/  STL.64 [R1+0x10], R2 ;  /* 0x0000100201007387 */ /* 0x0001f40000100a00 */
[----:B------:R-:W-:Y:S05]  /*0e70*/  @!P0 BRA `(.L_x_3) ;  /* 0x0000001800048947 */ /* 0x000fea0003800000 */
[----:B------:R-:W-:Y:S01]  /*0e80*/  UMOV UR4, URZ ;  /* 0x000000ff00047c82 */ /* 0x000fe20008000000 */
[----:B------:R-:W-:Y:S01]  /*0e90*/  UMOV UR5, URZ ;  /* 0x000000ff00057c82 */ /* 0x000fe20008000000 */
[----:B------:R-:W-:Y:S02]  /*0ea0*/  IMAD.MOV.U32 R16, RZ, RZ, RZ ;  /* 0x000000ffff107224 */ /* 0x000fe400078e00ff */
[----:B0-----:R-:W-:Y:S02]  /*0eb0*/  IMAD.MOV.U32 R7, RZ, RZ, RZ ;  /* 0x000000ffff077224 */ /* 0x001fe400078e00ff */
[----:B------:R-:W-:Y:S02]  /*0ec0*/  IMAD.U32 R3, RZ, RZ, UR4 ;  /* 0x00000004ff037e24 */ /* 0x000fe4000f8e00ff */
[----:B------:R-:W-:Y:S02]  /*0ed0*/  IMAD.U32 R2, RZ, RZ, UR5 ;  /* 0x00000005ff027e24 */ /* 0x000fe4000f8e00ff */
[----:B------:R-:W-:-:S02]  /*0ee0*/  IMAD.U32 R5, RZ, RZ, UR4 ;  /* 0x00000004ff057e24 */ /* 0x000fc4000f8e00ff */
[----:B------:R-:W-:-:S07]  /*0ef0*/  IMAD.U32 R4, RZ, RZ, UR5 ;  /* 0x00000005ff047e24 */ /* 0x000fce000f8e00ff */
.L_x_7:
[----:B------:R-:W-:-:S06]  /*0f00*/  IMAD R18, R16, 0x4, R1 ;  /* 0x0000000410127824 */ /* 0x000fcc00078e0201 */
[----:B------:R-:W5:Y:S01]  /*0f10*/  LDL R18, [R18+0x4] ;  /* 0x0000040012127983 */ /* 0x000f620000100800 */
[----:B------:R-:W-:Y:S01]  /*0f20*/  IMAD.SHL.U32 R19, R16, 0x20, RZ ;  /* 0x0000002010137824 */ /* 0x000fe200078e00ff */
[----:B------:R-:W-:-:S06]  /*0f30*/  UMOV UR4, URZ ;  /* 0x000000ff00047c82 */ /* 0x000fcc0008000000 */
.L_x_6:
        /* <DEDUP_REMOVED lines=181> */
[----:B------:R-:W-:Y:S05]  /*1a90*/  @P0 BRA `(.L_x_3) ;  /* 0x0000000800fc0947 */ /* 0x000fea0003800000 */
[----:B------:R-:W-:Y:S01]  /*1aa0*/  UMOV UR4, URZ ;  /* 0x000000ff00047c82 */ /* 0x000fe20008000000 */
[----:B------:R-:W-:Y:S01]  /*1ab0*/  UMOV UR5, URZ ;  /* 0x000000ff00057c82 */ /* 0x000fe20008000000 */
[----:B------:R-:W-:Y:S02]  /*1ac0*/  IMAD.MOV.U32 R16, RZ, RZ, RZ ;  /* 0x000000ffff107224 */ /* 0x000fe400078e00ff */
[----:B--2---:R-:W-:Y:S02]  /*1ad0*/  IMAD.MOV.U32 R7, RZ, RZ, RZ ;  /* 0x000000ffff077224 */ /* 0x004fe400078e00ff */
[----:B------:R-:W-:Y:S02]  /*1ae0*/  IMAD.U32 R3, RZ, RZ, UR4 ;  /* 0x00000004ff037e24 */ /* 0x000fe4000f8e00ff */
[----:B------:R-:W-:Y:S02]  /*1af0*/  IMAD.U32 R2, RZ, RZ, UR5 ;  /* 0x00000005ff027e24 */ /* 0x000fe4000f8e00ff */
[----:B------:R-:W-:-:S02]  /*1b00*/  IMAD.U32 R5, RZ, RZ, UR4 ;  /* 0x00000004ff057e24 */ /* 0x000fc4000f8e00ff */
[----:B------:R-:W-:-:S07]  /*1b10*/  IMAD.U32 R4, RZ, RZ, UR5 ;  /* 0x00000005ff047e24 */ /* 0x000fce000f8e00ff */
.L_x_9:
[----:B------:R-:W-:-:S06]  /*1b20*/  IMAD R18, R16, 0x4, R1 ;  /* 0x0000000410127824 */ /* 0x000fcc00078e0201 */
[----:B------:R-:W5:Y:S01]  /*1b30*/  LDL R18, [R18+0x4] ;  /* 0x0000040012127983 */ /* 0x000f620000100800 */
[----:B------:R-:W-:Y:S01]  /*1b40*/  IMAD.SHL.U32 R19, R16, 0x20, RZ ;  /* 0x0000002010137824 */ /* 0x000fe200078e00ff */
[----:B------:R-:W-:-:S06]  /*1b50*/  UMOV UR4, URZ ;  /* 0x000000ff00047c82 */ /* 0x000fcc0008000000 */
.L_x_8:
        /* <DEDUP_REMOVED lines=10> */
[----:B------:R-:W4:Y:S04]  /*1c00*/  @!P0 LDG.E R20, desc[UR6][R10.64] ;  /* 0x000000060a148981 */ /* 0x000f28000c1e1900 */
[----:B------:R-:W4:Y:S04]  /*1c10*/  @P3 LDG.E R21, desc[UR6][R10.64+0x4c] ;  /* 0x00004c060a153981 */ /* 0x000f28000c1e1900 */
[----:B------:R-:W4:Y:S04]  /*1c20*/  @!P0 LDG.E R23, desc[UR6][R10.64+0xc] ;  /* 0x00000c060a178981 */ /* 0x000f28000c1e1900 */
[----:B------:R-:W4:Y:S01]  /*1c30*/  @P4 LDG.E R25, desc[UR6][R10.64+0x54] ;  /* 0x000054060a194981 */ /* 0x000f22000c1e1900 */
[----:B--2---:R-:W-:-:S03]  /*1c40*/  @!P0 LOP3.LUT R3, R3, R22, RZ, 0x3c, !PT ;  /* 0x0000001603038212 */ /* 0x004fc600078e3cff */
[----:B------:R-:W2:Y:S01]  /*1c50*/  @P4 LDG.E R22, desc[UR6][R10.64+0x60] ;  /* 0x000060060a164981 */ /* 0x000ea2000c1e1900 */
[----:B---3--:R-:W-:-:S03]  /*1c60*/  @P1 LOP3.LUT R3, R3, R26, RZ, 0x3c, !PT ;  /* 0x0000001a03031212 */ /* 0x008fc600078e3cff */
[----:B------:R-:W3:Y:S01]  /*1c70*/  @P5 LDG.E R26, desc[UR6][R10.64+0x74] ;  /* 0x000074060a1a5981 */ /* 0x000ee2000c1e1900 */
[----:B----4-:R-:W-:Y:S02]  /*1c80*/  @P2 LOP3.LUT R3, R3, R28, RZ, 0x3c, !PT ;  /* 0x0000001c03032212 */ /* 0x010fe400078e3cff */
[----:B------:R-:W-:Y:S02]  /*1c90*/  @!P0 LOP3.LUT R7, R7, R20, RZ, 0x3c, !PT ;  /* 0x0000001407078212 */ /* 0x000fe400078e3cff */
[----:B------:R-:W4:Y:S01]  /*1ca0*/  @!P0 LDG.E R20, desc[UR6][R10.64+0x8] ;  /* 0x000008060a148981 */ /* 0x000f22000c1e1900 */
[----:B------:R-:W-:-:S03]  /*1cb0*/  @P3 LOP3.LUT R3, R3, R21, RZ, 0x3c, !PT ;  /* 0x0000001503033212 */ /* 0x000fc600078e3cff */
[----:B------:R-:W3:Y:S01]  /*1cc0*/  @!P0 LDG.E R21, desc[UR6][R10.64+0x4] ;  /* 0x000004060a158981 */ /* 0x000ee2000c1e1900 */
[----:B------:R-:W-:-:S03]  /*1cd0*/  @!P0 LOP3.LUT R2, R2, R23, RZ, 0x3c, !PT ;  /* 0x0000001702028212 */ /* 0x000fc600078e3cff */
[----:B------:R-:W3:Y:S01]  /*1ce0*/  @P1 LDG.E R23, desc[UR6][R10.64+0x20] ;  /* 0x000020060a171981 */ /* 0x000ee2000c1e1900 */
[----:B--2---:R-:W-:-:S03]  /*1cf0*/  @P4 LOP3.LUT R3, R3, R22, RZ, 0x3c, !PT ;  /* 0x0000001603034212 */ /* 0x004fc600078e3cff */
[----:B------:R-:W2:Y:S01]  /*1d00*/  @P1 LDG.E R22, desc[UR6][R10.64+0x1c] ;  /* 0x00001c060a161981 */ /* 0x000ea2000c1e1900 */
[----:B----4-:R-:W-:-:S03]  /*1d10*/  @!P0 LOP3.LUT R5, R5, R20, RZ, 0x3c, !PT ;  /* 0x0000001405058212 */ /* 0x010fc600078e3cff */
[----:B------:R-:W4:Y:S01]  /*1d20*/  @P1 LDG.E R20, desc[UR6][R10.64+0x14] ;  /* 0x000014060a141981 */ /* 0x000f22000c1e1900 */
[----:B---3--:R-:W-:-:S03]  /*1d30*/  @!P0 LOP3.LUT R4, R4, R21, RZ, 0x3c, !PT ;  /* 0x0000001504048212 */ /* 0x008fc600078e3cff */
[----:B------:R-:W3:Y:S01]  /*1d40*/  @P1 LDG.E R21, desc[UR6][R10.64+0x18] ;  /* 0x000018060a151981 */ /* 0x000ee2000c1e1900 */
[----:B------:R-:W-:-:S03]  /*1d50*/  @P5 LOP3.LUT R3, R3, R26, RZ, 0x3c, !PT ;  /* 0x0000001a03035212 */ /* 0x000fc600078e3cff */
[----:B------:R-:W3:Y:S01]  /*1d60*/  @P6 LDG.E R26, desc[UR6][R10.64+0x88] ;  /* 0x000088060a1a6981 */ /* 0x000ee2000c1e1900 */
[----:B------:R-:W-:-:S03]  /*1d70*/  @P1 LOP3.LUT R2, R2, R23, RZ, 0x3c, !PT ;  /* 0x0000001702021212 */ /* 0x000fc600078e3cff */
[----:B------:R-:W3:Y:S01]  /*1d80*/  @P2 LDG.E R23, desc[UR6][R10.64+0x34] ;  /* 0x000034060a172981 */ /* 0x000ee2000c1e1900 */
[----:B--2---:R-:W-:-:S03]  /*1d90*/  @P1 LOP3.LUT R5, R5, R22, RZ, 0x3c, !PT ;  /* 0x0000001605051212 */ /* 0x004fc600078e3cff */
[----:B------:R-:W2:Y:S01]  /*1da0*/  @P2 LDG.E R22, desc[UR6][R10.64+0x30] ;  /* 0x000030060a162981 */ /* 0x000ea2000c1e1900 */
[----:B----4-:R-:W-:-:S03]  /*1db0*/  @P1 LOP3.LUT R7, R7, R20, RZ, 0x3c, !PT ;  /* 0x0000001407071212 */ /* 0x010fc600078e3cff */
[----:B------:R-:W4:Y:S01]  /*1dc0*/  @P2 LDG.E R20, desc[UR6][R10.64+0x28] ;  /* 0x000028060a142981 */ /* 0x000f22000c1e1900 */
[----:B---3--:R-:W-:-:S03]  /*1dd0*/  @P1 LOP3.LUT R4, R4, R21, RZ, 0x3c, !PT ;  /* 0x0000001504041212 */ /* 0x008fc600078e3cff */
        /* <DEDUP_REMOVED lines=21> */
[----:B------:R-:W-:Y:S02]  /*1f30*/  @P4 LOP3.LUT R4, R4, R25, RZ, 0x3c, !PT ;  /* 0x0000001904044212 */ /* 0x000fe400078e3cff */
[----:B------:R-:W-:Y:S01]  /*1f40*/  LOP3.LUT P0, RZ, R24, 0x80, RZ, 0xc0, !PT ;  /* 0x0000008018ff7812 */ /* 0x000fe2000780c0ff */
        /* <DEDUP_REMOVED lines=20> */
[----:B------:R-:W-:Y:S02]  /*2090*/  @P0 LOP3.LUT R3, R3, R26, RZ, 0x3c, !PT ;  /* 0x0000001a03030212 */ /* 0x000fe400078e3cff */
[----:B------:R-:W-:Y:S02]  /*20a0*/  @P0 LOP3.LUT R2, R2, R23, RZ, 0x3c, !PT ;  /* 0x0000001702020212 */ /* 0x000fe400078e3cff */
[----:B--2---:R-:W-:Y:S02]  /*20b0*/  @P0 LOP3.LUT R5, R5, R22, RZ, 0x3c, !PT ;  /* 0x0000001605050212 */ /* 0x004fe400078e3cff */
[----:B----4-:R-:W-:Y:S02]  /*20c0*/  @P0 LOP3.LUT R7, R7, R20, RZ, 0x3c, !PT ;  /* 0x0000001407070212 */ /* 0x010fe400078e3cff */
[----:B---3--:R-:W-:-:S02]  /*20d0*/  @P0 LOP3.LUT R4, R4, R21, RZ, 0x3c, !PT ;  /* 0x0000001504040212 */ /* 0x008fc400078e3cff */
[----:B------:R-:W-:-:S13]  /*20e0*/  R2P PR, R24.B1, 0x7f ;  /* 0x0000007f18007804 */ /* 0x000fda0000001000 */
[----:B------:R-:W2:Y:S04]  /*20f0*/  @P0 LDG.E R20, desc[UR6][R10.64+0xa0] ;  /* 0x0000a0060a140981 */ /* 0x000ea8000c1e1900 */
[----:B------:R-:W3:Y:S04]  /*2100*/  @P0 LDG.E R22, desc[UR6][R10.64+0xa8] ;  /* 0x0000a8060a160981 */ /* 0x000ee8000c1e1900 */
[----:B------:R-:W4:Y:S04]  /*2110*/  @P0 LDG.E R21, desc[UR6][R10.64+0xa4] ;  /* 0x0000a4060a150981 */ /* 0x000f28000c1e1900 */
        /* <DEDUP_REMOVED lines=13> */
[----:B--2---:R-:W-:Y:S02]  /*21f0*/  @P0 LOP3.LUT R3, R3, R20, RZ, 0x3c, !PT ;  /* 0x0000001403030212 */ /* 0x004fe400078e3cff */
[----:B------:R-:W-:Y:S01]  /*2200*/  LOP3.LUT P0, RZ, R24, 0x8000, RZ, 0xc0, !PT ;  /* 0x0000800018ff7812 */ /* 0x000fe2000780c0ff */
[----:B------:R-:W2:Y:S01]  /*2210*/  @P2 LDG.E R20, desc[UR6][R10.64+0xd8] ;  /* 0x0000d8060a142981 */ /* 0x000ea2000c1e1900 */
[----:B---3--:R-:W-:-:S03]  /*2220*/  @P1 LOP3.LUT R7, R7, R22, RZ, 0x3c, !PT ;  /* 0x0000001607071212 */ /* 0x008fc600078e3cff */
[----:B------:R-:W3:Y:S04]  /*2230*/  @P1 LDG.E R22, desc[UR6][R10.64+0xc4] ;  /* 0x0000c4060a161981 */ /* 0x000ee8000c1e1900 */
[----:B------:R-:W2:Y:S01]  /*2240*/  @P2 LDG.E R24, desc[UR6][R10.64+0xc8] ;  /* 0x0000c8060a182981 */ /* 0x000ea2000c1e1900 */
[----:B------:R-:W-:Y:S02]  /*2250*/  @P1 LOP3.LUT R4, R4, R25, RZ, 0x3c, !PT ;  /* 0x0000001904041212 */ /* 0x000fe400078e3cff */
[----:B----4-:R-:W-:Y:S01]  /*2260*/  @P1 LOP3.LUT R2, R2, R21, RZ, 0x3c, !PT ;  /* 0x0000001502021212 */ /* 0x010fe200078e3cff */
[----:B------:R-:W4:Y:S01]  /*2270*/  @P2 LDG.E R25, desc[UR6][R10.64+0xd4] ;  /* 0x0000d4060a192981 */ /* 0x000f22000c1e1900 */
[----:B------:R-:W-:-:S03]  /*2280*/  @P2 LOP3.LUT R4, R4, R23, RZ, 0x3c, !PT ;  /* 0x0000001704042212 */ /* 0x000fc600078e3cff */
[----:B------:R-:W4:Y:S01]  /*2290*/  @P3 LDG.E R21, desc[UR6][R10.64+0xe0] ;  /* 0x0000e0060a153981 */ /* 0x000f22000c1e1900 */
[----:B------:R-:W-:-:S03]  /*22a0*/  @P2 LOP3.LUT R5, R5, R26, RZ, 0x3c, !PT ;  /* 0x0000001a05052212 */ /* 0x000fc600078e3cff */
[----:B------:R-:W4:Y:S04]  /*22b0*/  @P3 LDG.E R23, desc[UR6][R10.64+0xe8] ;  /* 0x0000e8060a173981 */ /* 0x000f28000c1e1900 */
[----:B------:R-:W4:Y:S01]  /*22c0*/  @P3 LDG.E R26, desc[UR6][R10.64+0xec] ;  /* 0x0000ec060a1a3981 */ /* 0x000f22000c1e1900 */
[----:B---3--:R-:W-:-:S03]  /*22d0*/  @P1 LOP3.LUT R3, R3, R22, RZ, 0x3c, !PT ;  /* 0x0000001603031212 */ /* 0x008fc600078e3cff */
[----:B------:R-:W3:Y:S01]  /*22e0*/  @P3 LDG.E R22, desc[UR6][R10.64+0xdc] ;  /* 0x0000dc060a163981 */ /* 0x000ee2000c1e1900 */
[----:B--2---:R-:W-:-:S03]  /*22f0*/  @P2 LOP3.LUT R7, R7, R24, RZ, 0x3c, !PT ;  /* 0x0000001807072212 */ /* 0x004fc600078e3cff */
[----:B------:R-:W2:Y:S01]  /*2300*/  @P3 LDG.E R24, desc[UR6][R10.64+0xe4] ;  /* 0x0000e4060a183981 */ /* 0x000ea2000c1e1900 */
[----:B------:R-:W-:Y:S02]  /*2310*/  @P2 LOP3.LUT R3, R3, R20, RZ, 0x3c, !PT ;  /* 0x0000001403032212 */ /* 0x000fe400078e3cff */
[----:B----4-:R-:W-:Y:S01]  /*2320*/  @P2 LOP3.LUT R2, R2, R25, RZ, 0x3c, !PT ;  /* 0x0000001902022212 */ /* 0x010fe200078e3cff */
[----:B------:R-:W4:Y:S01]  /*2330*/  @P4 LDG.E R20, desc[UR6][R10.64+0xf0] ;  /* 0x0000f0060a144981 */ /* 0x000f22000c1e1900 */
[----:B------:R-:W-:-:S03]  /*2340*/  @P3 LOP3.LUT R4, R4, R21, RZ, 0x3c, !PT ;  /* 0x0000001504043212 */ /* 0x000fc600078e3cff */
        /* <DEDUP_REMOVED lines=10> */
[----:B----4-:R-:W-:-:S03]  /*23f0*/  @P4 LOP3.LUT R7, R7, R20, RZ, 0x3c, !PT ;  /* 0x0000001407074212 */ /* 0x010fc600078e3cff */
[----:B------:R-:W4:Y:S01]  /*2400*/  @P5 LDG.E R20, desc[UR6][R10.64+0x10c] ;  /* 0x00010c060a145981 */ /* 0x000f22000c1e1900 */
[----:B------:R-:W-:-:S03]  /*2410*/  @P4 LOP3.LUT R4, R4, R21, RZ, 0x3c, !PT ;  /* 0x0000001504044212 */ /* 0x000fc600078e3cff */
[----:B------:R-:W4:Y:S01]  /*2420*/  @P5 LDG.E R21, desc[UR6][R10.64+0x110] ;  /* 0x000110060a155981 */ /* 0x000f22000c1e1900 */
[----:B------:R-:W-:-:S03]  /*2430*/  @P4 LOP3.LUT R2, R2, R23, RZ, 0x3c, !PT ;  /* 0x0000001702024212 */ /* 0x000fc600078e3cff */
[----:B------:R-:W4:Y:S01]  /*2440*/  @P6 LDG.E R23, desc[UR6][R10.64+0x11c] ;  /* 0x00011c060a176981 */ /* 0x000f22000c1e1900 */
[----:B------:R-:W-:-:S03]  /*2450*/  @P5 LOP3.LUT R7, R7, R26, RZ, 0x3c, !PT ;  /* 0x0000001a07075212 */ /* 0x000fc600078e3cff */
        /* <DEDUP_REMOVED lines=9> */
[----:B------:R-:W4:Y:S04]  /*24f0*/  @P6 LDG.E R21, desc[UR6][R10.64+0x124] ;  /* 0x000124060a156981 */ /* 0x000f28000c1e1900 */
[----:B------:R-:W4:Y:S01]  /*2500*/  @P6 LDG.E R20, desc[UR6][R10.64+0x128] ;  /* 0x000128060a146981 */ /* 0x000f22000c1e1900 */
[----:B------:R-:W-:Y:S02]  /*2510*/  @P6 LOP3.LUT R4, R4, R23, RZ, 0x3c, !PT ;  /* 0x0000001704046212 */ /* 0x000fe400078e3cff */
[----:B------:R-:W-:Y:S01]  /*2520*/  @P6 LOP3.LUT R5, R5, R26, RZ, 0x3c, !PT ;  /* 0x0000001a05056212 */ /* 0x000fe200078e3cff */
[----:B------:R-:W4:Y:S04]  /*2530*/  @P0 LDG.E R23, desc[UR6][R10.64+0x130] ;  /* 0x000130060a170981 */ /* 0x000f28000c1e1900 */
[----:B------:R-:W4:Y:S01]  /*2540*/  @P0 LDG.E R26, desc[UR6][R10.64+0x13c] ;  /* 0x00013c060a1a0981 */ /* 0x000f22000c1e1900 */
[----:B---3--:R-:W-:-:S03]  /*2550*/  @P5 LOP3.LUT R3, R3, R22, RZ, 0x3c, !PT ;  /* 0x0000001603035212 */ /* 0x008fc600078e3cff */
[----:B------:R-:W3:Y:S01]  /*2560*/  @P0 LDG.E R22, desc[UR6][R10.64+0x12c] ;  /* 0x00012c060a160981 */ /* 0x000ee2000c1e1900 */
[----:B--2---:R-:W-:-:S03]  /*2570*/  @P6 LOP3.LUT R7, R7, R24, RZ, 0x3c, !PT ;  /* 0x0000001807076212 */ /* 0x004fc600078e3cff */
[----:B------:R-:W2:Y:S01]  /*2580*/  @P0 LDG.E R24, desc[UR6][R10.64+0x134] ;  /* 0x000134060a180981 */ /* 0x000ea2000c1e1900 */
[----:B------:R-:W-:-:S04]  /*2590*/  UIADD3 UR4, UPT, UPT, UR4, 0x10, URZ ;  /* 0x0000001004047890 */ /* 0x000fc8000fffe0ff */
[----:B------:R-:W-:Y:S01]  /*25a0*/  UISETP.NE.AND UP0, UPT, UR4, 0x20, UPT ;  /* 0x000000200400788c */ /* 0x000fe2000bf05270 */
[----:B----4-:R-:W-:Y:S02]  /*25b0*/  @P6 LOP3.LUT R2, R2, R21, RZ, 0x3c, !PT ;  /* 0x0000001502026212 */ /* 0x010fe400078e3cff */
[----:B------:R-:W-:Y:S02]  /*25c0*/  @P6 LOP3.LUT R3, R3, R20, RZ, 0x3c, !PT ;  /* 0x0000001403036212 */ /* 0x000fe400078e3cff */
[----:B------:R-:W-:Y:S02]  /*25d0*/  @P0 LOP3.LUT R2, R2, R25, RZ, 0x3c, !PT ;  /* 0x0000001902020212 */ /* 0x000fe400078e3cff */
[----:B------:R-:W-:Y:S02]  /*25e0*/  @P0 LOP3.LUT R4, R4, R23, RZ, 0x3c, !PT ;  /* 0x0000001704040212 */ /* 0x000fe400078e3cff */
[----:B------:R-:W-:Y:S02]  /*25f0*/  @P0 LOP3.LUT R3, R3, R26, RZ, 0x3c, !PT ;  /* 0x0000001a03030212 */ /* 0x000fe400078e3cff */
[----:B---3--:R-:W-:-:S02]  /*2600*/  @P0 LOP3.LUT R7, R7, R22, RZ, 0x3c, !PT ;  /* 0x0000001607070212 */ /* 0x008fc400078e3cff */
[----:B--2---:R-:W-:Y:S01]  /*2610*/  @P0 LOP3.LUT R5, R5, R24, RZ, 0x3c, !PT ;  /* 0x0000001805050212 */ /* 0x004fe200078e3cff */
[----:B------:R-:W-:Y:S06]  /*2620*/  BRA.U UP0, `(.L_x_8) ;  /* 0xfffffff5004c7547 */ /* 0x000fec000b83ffff */
[----:B------:R-:W-:-:S05]  /*2630*/  VIADD R16, R16, 0x1 ;  /* 0x0000000110107836 */ /* 0x000fca0000000000 */
[----:B------:R-:W-:-:S13]  /*2640*/  ISETP.NE.AND P0, PT, R16, 0x5, PT ;  /* 0x000000051000780c */ /* 0x000fda0003f05270 */
[----:B------:R-:W-:Y:S05]  /*2650*/  @P0 BRA `(.L_x_9) ;  /* 0xfffffff400300947 */ /* 0x000fea000383ffff */
[----:B------:R3:W-:Y:S04]  /*2660*/  STL [R1+0x4], R7 ;  /* 0x0000040701007387 */ /* 0x0007e80000100800 */
[----:B------:R3:W-:Y:S04]  /*2670*/  STL.64 [R1+0x8], R4 ;  /* 0x0000080401007387 */ /* 0x0007e80000100a00 */
[----:B------:R3:W-:Y:S02]  /*2680*/  STL.64 [R1+0x10], R2 ;  /* 0x0000100201007387 */ /* 0x0007e40000100a00 */
.L_x_3:
[----:B------:R-:W-:Y:S05]  /*2690*/  BSYNC.RECONVERGENT B1 ;  /* 0x0000000000017941 */ /* 0x000fea0003800200 */
.L_x_2:
[C---:B------:R-:W-:Y:S01]  /*26a0*/  ISETP.GT.U32.AND P0, PT, R13.reuse, 0x3, PT ;  /* 0x000000030d00780c */ /* 0x040fe20003f04070 */
[----:B------:R-:W-:Y:S01]  /*26b0*/  VIADD R12, R12, 0x1 ;  /* 0x000000010c0c7836 */ /* 0x000fe20000000000 */
[--C-:B------:R-:W-:Y:S02]  /*26c0*/  SHF.R.U64 R13, R13, 0x2, R0.reuse ;  /* 0x000000020d0d7819 */ /* 0x100fe40000001200 */
[----:B------:R-:W-:Y:S02]  /*26d0*/  ISETP.GT.U32.AND.EX P0, PT, R0, RZ, PT, P0 ;  /* 0x000000ff0000720c */ /* 0x000fe40003f04100 */
[----:B------:R-:W-:-:S11]  /*26e0*/  SHF.R.U32.HI R0, RZ, 0x2, R0 ;  /* 0x00000002ff007819 */ /* 0x000fd60000011600 */
[----:B------:R-:W-:Y:S05]  /*26f0*/  @P0 BRA `(.L_x_10) ;  /* 0xffffffd800cc0947 */ /* 0x000fea000383ffff */
.L_x_1:
[----:B------:R-:W-:Y:S05]  /*2700*/  BSYNC.RECONVERGENT B0 ;  /* 0x0000000000007941 */ /* 0x000fea0003800200 */
.L_x_0:
[----:B------:R-:W4:Y:S02]  /*2710*/  LDCU.64 UR4, c[0x0][0x390] ;  /* 0x00007200ff0477ac */ /* 0x000f240008000a00 */
[----:B----4-:R-:W-:-:S04]  /*2720*/  IADD3 R11, P0, PT, R14, UR4, RZ ;  /* 0x000000040e0b7c10 */ /* 0x010fc8000ff1e0ff */
[----:B------:R-:W-:Y:S02]  /*2730*/  IADD3.X R0, PT, PT, R17, UR5, RZ, P0, !PT ;  /* 0x0000000511007c10 */ /* 0x000fe400087fe4ff */
[----:B------:R-:W-:-:S04]  /*2740*/  ISETP.GT.U32.AND P0, PT, R11, R14, PT ;  /* 0x0000000e0b00720c */ /* 0x000fc80003f04070 */
[----:B------:R-:W-:-:S13]  /*2750*/  ISETP.GT.U32.AND.EX P0, PT, R0, R17, PT, P0 ;  /* 0x000000110000720c */ /* 0x000fda0003f04100 */
[----:B------:R-:W-:Y:S05]  /*2760*/  @!P0 EXIT ;  /* 0x000000000000894d */ /* 0x000fea0003800000 */
[----:B------:R-:W4:Y:S01]  /*2770*/  LDC.64 R8, c[0x0][0x380] ;  /* 0x0000e000ff087b82 */ /* 0x000f220000000a00 */
[----:B------:R-:W-:Y:S01]  /*2780*/  IMAD.MOV.U32 R10, RZ, RZ, R2 ;  /* 0x000000ffff0a7224 */ /* 0x000fe200078e0002 */
[----:B------:R-:W0:Y:S01]  /*2790*/  LDCU.64 UR4, c[0x0][0x388] ;  /* 0x00007100ff0477ac */ /* 0x000e220008000a00 */
[----:B------:R-:W-:Y:S02]  /*27a0*/  IMAD.MOV.U32 R16, RZ, RZ, R3 ;  /* 0x000000ffff107224 */ /* 0x000fe400078e0003 */
[----:B------:R-:W-:Y:S02]  /*27b0*/  IMAD.MOV.U32 R12, RZ, RZ, R7 ;  /* 0x000000ffff0c7224 */ /* 0x000fe400078e0007 */
[----:B0---4-:R-:W-:-:S07]  /*27c0*/  FADD R9, R9, -R8 ;  /* 0x8000000809097221 */ /* 0x011fce0000000000 */
.L_x_11:
[----:B-123--:R-:W-:Y:S01]  /*27d0*/  SHF.R.U32.HI R2, RZ, 0x2, R12 ;  /* 0x00000002ff027819 */ /* 0x00efe2000001160c */
[----:B------:R-:W-:Y:S02]  /*27e0*/  IMAD.SHL.U32 R3, R16, 0x10, RZ ;  /* 0x0000001010037824 */ /* 0x000fe400078e00ff */
[----:B------:R-:W-:Y:S01]  /*27f0*/  VIADD R6, R6, 0x587c5 ;  /* 0x000587c506067836 */ /* 0x000fe20000000000 */
[----:B------:R-:W-:Y:S01]  /*2800*/  LOP3.LUT R2, R2, R12, RZ, 0x3c, !PT ;  /* 0x0000000c02027212 */ /* 0x000fe200078e3cff */
[----:B------:R-:W-:-:S04]  /*2810*/  IMAD.MOV.U32 R12, RZ, RZ, 0x2f800000 ;  /* 0x2f800000ff0c7424 */ /* 0x000fc800078e00ff */
[----:B------:R-:W-:-:S05]  /*2820*/  IMAD.SHL.U32 R7, R2, 0x2, RZ ;  /* 0x0000000202077824 */ /* 0x000fca00078e00ff */
[----:B------:R-:W-:-:S04]  /*2830*/  LOP3.LUT R3, R2, R7, R3, 0x96, !PT ;  /* 0x0000000702037212 */ /* 0x000fc800078e9603 */
[----:B------:R-:W-:-:S05]  /*2840*/  LOP3.LUT R7, R3, R16, RZ, 0x3c, !PT ;  /* 0x0000001003077212 */ /* 0x000fca00078e3cff */
[----:B------:R-:W-:-:S05]  /*2850*/  IMAD.IADD R2, R7, 0x1, R6 ;  /* 0x0000000107027824 */ /* 0x000fca00078e0206 */
[----:B------:R-:W-:Y:S02]  /*2860*/  I2FP.F32.U32 R3, R2 ;  /* 0x0000000200037245 */ /* 0x000fe40000201000 */
[----:B------:R-:W-:-:S03]  /*2870*/  LEA R2, P0, R14, UR4, 0x2 ;  /* 0x000000040e027c11 */ /* 0x000fc6000f8010ff */
[----:B------:R-:W-:Y:S01]  /*2880*/  FFMA R12, R3, R12, 1.1641532182693481445e-10 ;  /* 0x2f000000030c7423 */ /* 0x000fe2000000000c */
[----:B------:R-:W-:Y:S01]  /*2890*/  LEA.HI.X R3, R14, UR5, R17, 0x2, P0 ;  /* 0x000000050e037c11 */ /* 0x000fe200080f1411 */
[----:B------:R-:W-:Y:S02]  /*28a0*/  VIADD R14, R15, 0x1 ;  /* 0x000000010f0e7836 */ /* 0x000fe40000000000 */
[----:B------:R-:W-:Y:S01]  /*28b0*/  FFMA R13, R9, R12, R8 ;  /* 0x0000000c090d7223 */ /* 0x000fe20000000008 */
[----:B------:R-:W-:Y:S02]  /*28c0*/  IMAD.MOV.U32 R12, RZ, RZ, R4 ;  /* 0x000000ffff0c7224 */ /* 0x000fe400078e0004 */
[----:B------:R-:W-:Y:S01]  /*28d0*/  ISETP.GT.U32.AND P0, PT, R11, R14, PT ;  /* 0x0000000e0b00720c */ /* 0x000fe20003f04070 */
[----:B------:R-:W-:Y:S01]  /*28e0*/  IMAD.MOV.U32 R4, RZ, RZ, R5 ;  /* 0x000000ffff047224 */ /* 0x000fe200078e0005 */
[----:B------:R0:W-:Y:S01]  /*28f0*/  STG.E desc[UR6][R2.64], R13 ;  /* 0x0000000d02007986 */ /* 0x0001e2000c101906 */
[----:B------:R-:W-:Y:S01]  /*2900*/  SHF.R.S32.HI R17, RZ, 0x1f, R14 ;  /* 0x0000001fff117819 */ /* 0x000fe2000001140e */
[----:B------:R-:W-:-:S02]  /*2910*/  IMAD.MOV.U32 R5, RZ, RZ, R10 ;  /* 0x000000ffff057224 */ /* 0x000fc400078e000a */
[----:B------:R-:W-:Y:S01]  /*2920*/  IMAD.MOV.U32 R10, RZ, RZ, R16 ;  /* 0x000000ffff0a7224 */ /* 0x000fe200078e0010 */
[----:B------:R-:W-:Y:S01]  /*2930*/  ISETP.GT.U32.AND.EX P0, PT, R0, R17, PT, P0 ;  /* 0x000000110000720c */ /* 0x000fe20003f04100 */
[----:B------:R-:W-:Y:S02]  /*2940*/  IMAD.MOV.U32 R15, RZ, RZ, R14 ;  /* 0x000000ffff0f7224 */ /* 0x000fe400078e000e */
[----:B------:R-:W-:-:S10]  /*2950*/  IMAD.MOV.U32 R16, RZ, RZ, R7 ;  /* 0x000000ffff107224 */ /* 0x000fd400078e0007 */
[----:B0-----:R-:W-:Y:S05]  /*2960*/  @P0 BRA `(.L_x_11) ;  /* 0xfffffffc00980947 */ /* 0x001fea000383ffff */
[----:B------:R-:W-:Y:S05]  /*2970*/  EXIT ;  /* 0x000000000000794d */ /* 0x000fea0003800000 */
.L_x_12:
[----:B------:R-:W-:-:S00]  /*2980*/  BRA `(.L_x_12) ;  /* 0xfffffffc00fc7947 */ /* 0x000fc0000383ffff */
[----:B------:R-:W-:-:S00]  /*2990*/  NOP ;  /* 0x0000000000007918 */ /* 0x000fc00000000000 */
        /* <DEDUP_REMOVED lines=14> */
.L_x_28:


//--------------------- .text._Z25random_uniform_int_kerneliiPimm --------------------------
	.section	.text._Z25random_uniform_int_kerneliiPimm,"ax",@progbits
	.align	128
        .global         _Z25random_uniform_int_kerneliiPimm
        .type           _Z25random_uniform_int_kerneliiPimm,@function
        .size           _Z25random_uniform_int_kerneliiPimm,(.L_x_29 - _Z25random_uniform_int_kerneliiPimm)
        .other          _Z25random_uniform_int_kerneliiPimm,@"STO_CUDA_ENTRY STV_DEFAULT"
_Z25random_uniform_int_kerneliiPimm:
.text._Z25random_uniform_int_kerneliiPimm:
        /* <DEDUP_REMOVED lines=34> */
.L_x_23:
        /* <DEDUP_REMOVED lines=11> */
.L_x_18:
[----:B------:R-:W-:-:S06]  /*02d0*/  IMAD R19, R18, 0x4, R1 ;  /* 0x0000000412137824 */ /* 0x000fcc00078e0201 */
[----:B------:R-:W5:Y:S01]  /*02e0*/  LDL R19, [R19+0x4] ;  /* 0x0000040013137983 */ /* 0x000f620000100800 */
[----:B------:R-:W-:Y:S01]  /*02f0*/  IMAD.SHL.U32 R20, R18, 0x20, RZ ;  /* 0x0000002012147824 */ /* 0x000fe200078e00ff */
[----:B------:R-:W-:-:S06]  /*0300*/  UMOV UR4, URZ ;  /* 0x000000ff00047c82 */ /* 0x000fcc0008000000 */
.L_x_17:
        /* <DEDUP_REMOVED lines=9> */
[----:B------:R-:W4:Y:S04]  /*03a0*/  @!P0 LDG.E R22, desc[UR6][R12.64] ;  /* 0x000000060c168981 */ /* 0x000f28000c1e1900 */
[----:B------:R-:W4:Y:S04]  /*03b0*/  @!P0 LDG.E R23, desc[UR6][R12.64+0x4] ;  /* 0x000004060c178981 */ /* 0x000f28000c1e1900 */
[----:B------:R-:W4:Y:S01]  /*03c0*/  @P1 LDG.E R25, desc[UR6][R12.64+0x20] ;  /* 0x000020060c191981 */ /* 0x000f22000c1e1900 */
[----:B--2---:R-:W-:-:S03]  /*03d0*/  @!P0 LOP3.LUT R5, R5, R26, RZ, 0x3c, !PT ;  /* 0x0000001a05058212 */ /* 0x004fc600078e3cff */
[----:B------:R-:W2:Y:S01]  /*03e0*/  @P2 LDG.E R26, desc[UR6][R12.64+0x38] ;  /* 0x000038060c1a2981 */ /* 0x000ea2000c1e1900 */
[----:B---3--:R-:W-:-:S03]  /*03f0*/  @P1 LOP3.LUT R5, R5, R28, RZ, 0x3c, !PT ;  /* 0x0000001c05051212 */ /* 0x008fc600078e3cff */
[----:B------:R-:W3:Y:S01]  /*0400*/  @P3 LDG.E R28, desc[UR6][R12.64+0x4c] ;  /* 0x00004c060c1c3981 */ /* 0x000ee2000c1e1900 */
[----:B----4-:R-:W-:-:S03]  /*0410*/  @!P0 LOP3.LUT R7, R7, R22, RZ, 0x3c, !PT ;  /* 0x0000001607078212 */ /* 0x010fc600078e3cff */
[----:B------:R-:W4:Y:S01]  /*0420*/  @!P0 LDG.E R22, desc[UR6][R12.64+0x8] ;  /* 0x000008060c168981 */ /* 0x000f22000c1e1900 */
[----:B------:R-:W-:-:S03]  /*0430*/  @!P0 LOP3.LUT R2, R2, R23, RZ, 0x3c, !PT ;  /* 0x0000001702028212 */ /* 0x000fc600078e3cff */
[----:B------:R-:W4:Y:S01]  /*0440*/  @P4 LDG.E R23, desc[UR6][R12.64+0x60] ;  /* 0x000060060c174981 */ /* 0x000f22000c1e1900 */
[----:B--2---:R-:W-:-:S03]  /*0450*/  @P2 LOP3.LUT R5, R5, R26, RZ, 0x3c, !PT ;  /* 0x0000001a05052212 */ /* 0x004fc600078e3cff */
[----:B------:R-:W2:Y:S01]  /*0460*/  @P5 LDG.E R26, desc[UR6][R12.64+0x74] ;  /* 0x000074060c1a5981 */ /* 0x000ea2000c1e1900 */
[----:B---3--:R-:W-:-:S03]  /*0470*/  @P3 LOP3.LUT R5, R5, R28, RZ, 0x3c, !PT ;  /* 0x0000001c05053212 */ /* 0x008fc600078e3cff */
[----:B------:R-:W3:Y:S01]  /*0480*/  @P6 LDG.E R28, desc[UR6][R12.64+0x88] ;  /* 0x000088060c1c6981 */ /* 0x000ee2000c1e1900 */
[----:B----4-:R-:W-:-:S03]  /*0490*/  @!P0 LOP3.LUT R3, R3, R22, RZ, 0x3c, !PT ;  /* 0x0000001603038212 */ /* 0x010fc600078e3cff */
[----:B------:R-:W4:Y:S01]  /*04a0*/  @P1 LDG.E R22, desc[UR6][R12.64+0x14] ;  /* 0x000014060c161981 */ /* 0x000f22000c1e1900 */
[----:B------:R-:W-:-:S03]  /*04b0*/  @P4 LOP3.LUT R5, R5, R23, RZ, 0x3c, !PT ;  /* 0x0000001705054212 */ /* 0x000fc600078e3cff */
[----:B------:R-:W3:Y:S01]  /*04c0*/  @!P0 LDG.E R23, desc[UR6][R12.64+0xc] ;  /* 0x00000c060c178981 */ /* 0x000ee2000c1e1900 */
[----:B--2---:R-:W-:-:S03]  /*04d0*/  @P5 LOP3.LUT R5, R5, R26, RZ, 0x3c, !PT ;  /* 0x0000001a05055212 */ /* 0x004fc600078e3cff */
[----:B------:R-:W2:Y:S01]  /*04e0*/  @P2 LDG.E R26, desc[UR6][R12.64+0x28] ;  /* 0x000028060c1a2981 */ /* 0x000ea2000c1e1900 */
[----:B----4-:R-:W-:-:S03]  /*04f0*/  @P1 LOP3.LUT R7, R7, R22, RZ, 0x3c, !PT ;  /* 0x0000001607071212 */ /* 0x010fc600078e3cff */
[----:B------:R-:W4:Y:S01]  /*0500*/  @P1 LDG.E R22, desc[UR6][R12.64+0x1c] ;  /* 0x00001c060c161981 */ /* 0x000f22000c1e1900 */
[----:B---3--:R-:W-:-:S03]  /*0510*/  @!P0 LOP3.LUT R4, R4, R23, RZ, 0x3c, !PT ;  /* 0x0000001704048212 */ /* 0x008fc600078e3cff */
        /* <DEDUP_REMOVED lines=33> */
[----:B------:R-:W-:Y:S02]  /*0730*/  LOP3.LUT P0, RZ, R24, 0x80, RZ, 0xc0, !PT ;  /* 0x0000008018ff7812 */ /* 0x000fe4000780c0ff */
[----:B------:R-:W-:Y:S02]  /*0740*/  @P5 LOP3.LUT R4, R4, R25, RZ, 0x3c, !PT ;  /* 0x0000001904045212 */ /* 0x000fe400078e3cff */
[----:B------:R-:W3:Y:S01]  /*0750*/  @P6 LDG.E R25, desc[UR6][R12.64+0x84] ;  /* 0x000084060c196981 */ /* 0x000ee2000c1e1900 */
[----:B--2---:R-:W-:-:S08]  /*0760*/  @P6 LOP3.LUT R7, R7, R26, RZ, 0x3c, !PT ;  /* 0x0000001a07076212 */ /* 0x004fd000078e3cff */
        /* <DEDUP_REMOVED lines=15> */
[----:B--2---:R-:W-:Y:S02]  /*0860*/  @P0 LOP3.LUT R5, R5, R26, RZ, 0x3c, !PT ;  /* 0x0000001a05050212 */ /* 0x004fe400078e3cff */
[----:B----4-:R-:W-:Y:S02]  /*0870*/  @P0 LOP3.LUT R3, R3, R22, RZ, 0x3c, !PT ;  /* 0x0000001603030212 */ /* 0x010fe400078e3cff */
[----:B---3--:R-:W-:Y:S02]  /*0880*/  @P0 LOP3.LUT R2, R2, R23, RZ, 0x3c, !PT ;  /* 0x0000001702020212 */ /* 0x008fe400078e3cff */
[----:B------:R-:W-:-:S13]  /*0890*/  R2P PR, R24.B1, 0x7f ;  /* 0x0000007f18007804 */ /* 0x000fda0000001000 */
[----:B------:R-:W2:Y:S04]  /*08a0*/  @P0 LDG.E R22, desc[UR6][R12.64+0xa0] ;  /* 0x0000a0060c160981 */ /* 0x000ea8000c1e1900 */
[----:B------:R-:W3:Y:S04]  /*08b0*/  @P0 LDG.E R23, desc[UR6][R12.64+0xa4] ;  /* 0x0000a4060c170981 */ /* 0x000ee8000c1e1900 */
        /* <DEDUP_REMOVED lines=10> */
[----:B---3--:R-:W-:Y:S02]  /*0960*/  @P0 LOP3.LUT R4, R4, R23, RZ, 0x3c, !PT ;  /* 0x0000001704040212 */ /* 0x008fe400078e3cff */
[----:B------:R-:W-:Y:S01]  /*0970*/  LOP3.LUT P0, RZ, R24, 0x8000, RZ, 0xc0, !PT ;  /* 0x0000800018ff7812 */ /* 0x000fe2000780c0ff */
[----:B------:R-:W3:Y:S04]  /*0980*/  @P1 LDG.E R23, desc[UR6][R12.64+0xc0] ;  /* 0x0000c0060c171981 */ /* 0x000ee8000c1e1900 */
[----:B------:R-:W4:Y:S01]  /*0990*/  @P1 LDG.E R24, desc[UR6][R12.64+0xc4] ;  /* 0x0000c4060c181981 */ /* 0x000f22000c1e1900 */
[----:B--2---:R-:W-:-:S03]  /*09a0*/  @P1 LOP3.LUT R3, R3, R22, RZ, 0x3c, !PT ;  /* 0x0000001603031212 */ /* 0x004fc600078e3cff */
[----:B------:R-:W2:Y:S01]  /*09b0*/  @P2 LDG.E R22, desc[UR6][R12.64+0xd0] ;  /* 0x0000d0060c162981 */ /* 0x000ea2000c1e1900 */
[----:B---3--:R-:W-:-:S03]  /*09c0*/  @P1 LOP3.LUT R4, R4, R23, RZ, 0x3c, !PT ;  /* 0x0000001704041212 */ /* 0x008fc600078e3cff */
[----:B------:R-:W3:Y:S01]  /*09d0*/  @P2 LDG.E R23, desc[UR6][R12.64+0xcc] ;  /* 0x0000cc060c172981 */ /* 0x000ee2000c1e1900 */
[----:B----4-:R-:W-:-:S03]  /*09e0*/  @P1 LOP3.LUT R5, R5, R24, RZ, 0x3c, !PT ;  /* 0x0000001805051212 */ /* 0x010fc600078e3cff */
[----:B------:R-:W4:Y:S01]  /*09f0*/  @P2 LDG.E R24, desc[UR6][R12.64+0xd8] ;  /* 0x0000d8060c182981 */ /* 0x000f22000c1e1900 */
[----:B------:R-:W-:Y:S02]  /*0a00*/  @P1 LOP3.LUT R7, R7, R26, RZ, 0x3c, !PT ;  /* 0x0000001a07071212 */ /* 0x000fe400078e3cff */
[----:B------:R-:W-:Y:S01]  /*0a10*/  @P1 LOP3.LUT R2, R2, R25, RZ, 0x3c, !PT ;  /* 0x0000001902021212 */ /* 0x000fe200078e3cff */
        /* <DEDUP_REMOVED lines=52> */
[----:B------:R-:W-:-:S04]  /*0d60*/  UIADD3 UR4, UPT, UPT, UR4, 0x10, URZ ;  /* 0x0000001004047890 */ /* 0x000fc8000fffe0ff */
[----:B------:R-:W-:Y:S01]  /*0d70*/  UISETP.NE.AND UP0, UPT, UR4, 0x20, UPT ;  /* 0x000000200400788c */ /* 0x000fe2000bf05270 */
[----:B------:R-:W-:Y:S02]  /*0d80*/  @P0 LOP3.LUT R5, R5, R26, RZ, 0x3c, !PT ;  /* 0x0000001a05050212 */ /* 0x000fe400078e3cff */
[----:B------:R-:W-:Y:S02]  /*0d90*/  @P0 LOP3.LUT R4, R4, R25, RZ, 0x3c, !PT ;  /* 0x0000001904040212 */ /* 0x000fe400078e3cff */
[----:B--2---:R-:W-:Y:S02]  /*0da0*/  @P0 LOP3.LUT R7, R7, R22, RZ, 0x3c, !PT ;  /* 0x0000001607070212 */ /* 0x004fe400078e3cff */
[----:B---3--:R-:W-:Y:S02]  /*0db0*/  @P0 LOP3.LUT R2, R2, R23, RZ, 0x3c, !PT ;  /* 0x0000001702020212 */ /* 0x008fe400078e3cff */
[----:B----4-:R-:W-:Y:S01]  /*0dc0*/  @P0 LOP3.LUT R3, R3, R24, RZ, 0x3c, !PT ;  /* 0x0000001803030212 */ /* 0x010fe200078e3cff */
        /* <DEDUP_REMOVED lines=18> */
.L_x_20:
[----:B------:R-:W-:-:S06]  /*0ef0*/  IMAD R19, R18, 0x4, R1 ;  /* 0x0000000412137824 */ /* 0x000fcc00078e0201 */
[----:B------:R-:W5:Y:S01]  /*0f00*/  LDL R19, [R19+0x4] ;  /* 0x0000040013137983 */ /* 0x000f620000100800 */
[----:B------:R-:W-:Y:S01]  /*0f10*/  IMAD.SHL.U32 R20, R18, 0x20, RZ ;  /* 0x0000002012147824 */ /* 0x000fe200078e00ff */
[----:B------:R-:W-:-:S06]  /*0f20*/  UMOV UR4, URZ ;  /* 0x000000ff00047c82 */ /* 0x000fcc0008000000 */
.L_x_19:
        /* <DEDUP_REMOVED lines=190> */
.L_x_22:
[----:B------:R-:W-:-:S06]  /*1b10*/  IMAD R19, R18, 0x4, R1 ;  /* 0x0000000412137824 */ /* 0x000fcc00078e0201 */
[----:B------:R-:W5:Y:S01]  /*1b20*/  LDL R19, [R19+0x4] ;  /* 0x0000040013137983 */ /* 0x000f620000100800 */
[----:B------:R-:W-:Y:S01]  /*1b30*/  IMAD.SHL.U32 R20, R18, 0x20, RZ ;  /* 0x0000002012147824 */ /* 0x000fe200078e00ff */
[----:B------:R-:W-:-:S06]  /*1b40*/  UMOV UR4, URZ ;  /* 0x000000ff00047c82 */ /* 0x000fcc0008000000 */
.L_x_21:
        /* <DEDUP_REMOVED lines=176> */
[----:B------:R3:W-:Y:S04]  /*2650*/  STL [R1+0x4], R7 ;  /* 0x0000040701007387 */ /* 0x0007e80000100800 */
[----:B------:R3:W-:Y:S04]  /*2660*/  STL.64 [R1+0x8], R2 ;  /* 0x0000080201007387 */ /* 0x0007e80000100a00 */
[----:B------:R3:W-:Y:S02]  /*2670*/  STL.64 [R1+0x10], R4 ;  /* 0x0000100401007387 */ /* 0x0007e40000100a00 */
.L_x_16:
[----:B------:R-:W-:Y:S05]  /*2680*/  BSYNC.RECONVERGENT B1 ;  /* 0x0000000000017941 */ /* 0x000fea0003800200 */
.L_x_15:
[C---:B------:R-:W-:Y:S01]  /*2690*/  ISETP.GT.U32.AND P0, PT, R17.reuse, 0x3, PT ;  /* 0x000000031100780c */ /* 0x040fe20003f04070 */
[----:B------:R-:W-:Y:S01]  /*26a0*/  VIADD R16, R16, 0x1 ;  /* 0x0000000110107836 */ /* 0x000fe20000000000 */
[--C-:B------:R-:W-:Y:S02]  /*26b0*/  SHF.R.U64 R17, R17, 0x2, R14.reuse ;  /* 0x0000000211117819 */ /* 0x100fe4000000120e */
[----:B------:R-:W-:Y:S02]  /*26c0*/  ISETP.GT.U32.AND.EX P0, PT, R14, RZ, PT, P0 ;  /* 0x000000ff0e00720c */ /* 0x000fe40003f04100 */
[----:B------:R-:W-:-:S11]  /*26d0*/  SHF.R.U32.HI R14, RZ, 0x2, R14 ;  /* 0x00000002ff0e7819 */ /* 0x000fd6000001160e */
[----:B------:R-:W-:Y:S05]  /*26e0*/  @P0 BRA `(.L_x_23) ;  /* 0xffffffd800cc0947 */ /* 0x000fea000383ffff */
.L_x_14:
[----:B------:R-:W-:Y:S05]  /*26f0*/  BSYNC.RECONVERGENT B0 ;  /* 0x0000000000007941 */ /* 0x000fea0003800200 */
.L_x_13:
[----:B------:R-:W4:Y:S02]  /*2700*/  LDC.64 R8, c[0x0][0x390] ;  /* 0x0000e400ff087b82 */ /* 0x000f240000000a00 */
[----:B----4-:R-:W-:-:S04]  /*2710*/  IADD3 R12, P1, PT, R11, R8, RZ ;  /* 0x000000080b0c7210 */ /* 0x010fc80007f3e0ff */
[----:B------:R-:W-:Y:S01]  /*2720*/  ISETP.GT.U32.AND P0, PT, R12, R11, PT ;  /* 0x0000000b0c00720c */ /* 0x000fe20003f04070 */
[----:B------:R-:W-:-:S05]  /*2730*/  IMAD.X R13, R0, 0x1, R9, P1 ;  /* 0x00000001000d7824 */ /* 0x000fca00008e0609 */
[----:B------:R-:W-:-:S13]  /*2740*/  ISETP.GT.U32.AND.EX P0, PT, R13, R0, PT, P0 ;  /* 0x000000000d00720c */ /* 0x000fda0003f04100 */
[----:B------:R-:W-:Y:S05]  /*2750*/  @!P0 EXIT ;  /* 0x000000000000894d */ /* 0x000fea0003800000 */
[----:B------:R-:W4:Y:S01]  /*2760*/  LDCU.64 UR8, c[0x0][0x380] ;  /* 0x00007000ff0877ac */ /* 0x000f220008000a00 */
[C---:B------:R-:W-:Y:S02]  /*2770*/  IADD3 R12, P1, PT, R8.reuse, -0x1, RZ ;  /* 0xffffffff080c7810 */ /* 0x040fe40007f3e0ff */
[----:B------:R-:W-:Y:S02]  /*2780*/  LOP3.LUT R18, R8, 0x3, RZ, 0xc0, !PT ;  /* 0x0000000308127812 */ /* 0x000fe400078ec0ff */
[----:B------:R-:W-:Y:S02]  /*2790*/  ISETP.GE.U32.AND P0, PT, R12, 0x3, PT ;  /* 0x000000030c00780c */ /* 0x000fe40003f06070 */
[----:B------:R-:W-:-:S04]  /*27a0*/  IADD3.X R9, PT, PT, R9, -0x1, RZ, P1, !PT ;  /* 0xffffffff09097810 */ /* 0x000fc80000ffe4ff */
[----:B------:R-:W-:Y:S01]  /*27b0*/  ISETP.GE.U32.AND.EX P0, PT, R9, RZ, PT, P0 ;  /* 0x000000ff0900720c */ /* 0x000fe20003f06100 */
[----:B----4-:R-:W-:Y:S02]  /*27c0*/  UIADD3 UR4, UPT, UPT, UR9, -UR8, URZ ;  /* 0x8000000809047290 */ /* 0x010fe4000fffe0ff */
[----:B------:R-:W-:-:S04]  /*27d0*/  I2FP.F32.S32 R9, UR8 ;  /* 0x0000000800097c45 */ /* 0x000fc80008201400 */
[----:B------:R-:W-:-:S06]  /*27e0*/  I2FP.F32.S32 R12, UR4 ;  /* 0x00000004000c7c45 */ /* 0x000fcc0008201400 */
[----:B------:R-:W-:Y:S05]  /*27f0*/  @!P0 BRA `(.L_x_24) ;  /* 0x0000000400448947 */ /* 0x000fea0003800000 */
[----:B------:R-:W4:Y:S01]  /*2800*/  LDCU.64 UR4, c[0x0][0x388] ;  /* 0x00007100ff0477ac */ /* 0x000f220008000a00 */
[----:B-1----:R-:W1:Y:S01]  /*2810*/  LDC R6, c[0x0][0x394] ;  /* 0x0000e500ff067b82 */ /* 0x002e620000000800 */
[----:B------:R-:W-:Y:S02]  /*2820*/  IMAD R14, R15, -0x658354e5, R10 ;  /* 0x9a7cab1b0f0e7824 */ /* 0x000fe400078e020a */
[----:B------:R-:W-:Y:S02]  /*2830*/  IMAD.MOV.U32 R16, RZ, RZ, R7 ;  /* 0x000000ffff107224 */ /* 0x000fe400078e0007 */
[----:B------:R-:W-:Y:S02]  /*2840*/  IMAD.MOV.U32 R15, RZ, RZ, R2 ;  /* 0x000000ffff0f7224 */ /* 0x000fe400078e0002 */
[----:B0-23--:R-:W-:Y:S01]  /*2850*/  IMAD.MOV.U32 R2, RZ, RZ, R4 ;  /* 0x000000ffff027224 */ /* 0x00dfe200078e0004 */
[----:B------:R-:W-:Y:S01]  /*2860*/  LOP3.LUT R4, R8, 0xfffffffc, RZ, 0xc0, !PT ;  /* 0xfffffffc08047812 */ /* 0x000fe200078ec0ff */
[----:B------:R-:W-:Y:S01]  /*2870*/  VIADD R14, R14, 0x7b0fdd ;  /* 0x007b0fdd0e0e7836 */ /* 0x000fe20000000000 */
[----:B----4-:R-:W-:-:S04]  /*2880*/  LEA R13, P0, R11, UR4, 0x2 ;  /* 0x000000040b0d7c11 */ /* 0x010fc8000f8010ff */
[----:B------:R-:W-:Y:S02]  /*2890*/  IADD3 R10, P1, PT, R13, 0x8, RZ ;  /* 0x000000080d0a7810 */ /* 0x000fe40007f3e0ff */
[----:B------:R-:W-:-:S05]  /*28a0*/  LEA.HI.X R7, R11, UR5, R0, 0x2, P0 ;  /* 0x000000050b077c11 */ /* 0x000fca00080f1400 */
[----:B------:R-:W-:-:S07]  /*28b0*/  IMAD.X R7, RZ, RZ, R7, P1 ;  /* 0x000000ffff077224 */ /* 0x000fce00008e0607 */
.L_x_25:
[----:B------:R-:W-:Y:S02]  /*28c0*/  SHF.R.U32.HI R13, RZ, 0x2, R16 ;  /* 0x00000002ff0d7819 */ /* 0x000fe40000011610 */
[----:B------:R-:W-:Y:S02]  /*28d0*/  SHF.R.U32.HI R20, RZ, 0x2, R15 ;  /* 0x00000002ff147819 */ /* 0x000fe4000001160f */
[----:B------:R-:W-:Y:S01]  /*28e0*/  LOP3.LUT R13, R13, R16, RZ, 0x3c, !PT ;  /* 0x000000100d0d7212 */ /* 0x000fe200078e3cff */
[----:B------:R-:W-:Y:S01]  /*28f0*/  IMAD.SHL.U32 R16, R5, 0x10, RZ ;  /* 0x0000001005107824 */ /* 0x000fe200078e00ff */
[----:B------:R-:W-:Y:S02]  /*2900*/  LOP3.LUT R20, R20, R15, RZ, 0x3c, !PT ;  /* 0x0000000f14147212 */ /* 0x000fe400078e3cff */
[----:B------:R-:W-:Y:S01]  /*2910*/  SHF.R.U32.HI R22, RZ, 0x2, R3 ;  /* 0x00000002ff167819 */ /* 0x000fe20000011603 */
[----:B------:R-:W-:Y:S01]  /*2920*/  IMAD.SHL.U32 R17, R13, 0x2, RZ ;  /* 0x000000020d117824 */ /* 0x000fe200078e00ff */
[----:B------:R-:W-:-:S02]  /*2930*/  SHF.R.U32.HI R21, RZ, 0x2, R2 ;  /* 0x00000002ff157819 */ /* 0x000fc40000011602 */
[----:B------:R-:W-:Y:S01]  /*2940*/  LOP3.LUT R22, R22, R3, RZ, 0x3c, !PT ;  /* 0x0000000316167212 */ /* 0x000fe200078e3cff */
[----:B------:R-:W-:Y:S01]  /*2950*/  IMAD.MOV.U32 R3, RZ, RZ, 0x2f800000 ;  /* 0x2f800000ff037424 */ /* 0x000fe200078e00ff */
[----:B------:R-:W-:Y:S02]  /*2960*/  LOP3.LUT R16, R13, R17, R16, 0x96, !PT ;  /* 0x000000110d107212 */ /* 0x000fe400078e9610 */
[----:B------:R-:W-:Y:S01]  /*2970*/  LOP3.LUT R21, R21, R2, RZ, 0x3c, !PT ;  /* 0x0000000215157212 */ /* 0x000fe200078e3cff */
[----:B------:R-:W-:Y:S01]  /*2980*/  IMAD.SHL.U32 R19, R22, 0x2, RZ ;  /* 0x0000000216137824 */ /* 0x000fe200078e00ff */
[----:B------:R-:W-:Y:S01]  /*2990*/  LOP3.LUT R15, R16, R5, RZ, 0x3c, !PT ;  /* 0x00000005100f7212 */ /* 0x000fe200078e3cff */
[----:B------:R-:W-:Y:S01]  /*29a0*/  IMAD.SHL.U32 R16, R20, 0x2, RZ ;  /* 0x0000000214107824 */ /* 0x000fe200078e00ff */
[----:B------:R-:W-:Y:S02]  /*29b0*/  IADD3 R4, P0, PT, R4, -0x4, RZ ;  /* 0xfffffffc04047810 */ /* 0x000fe40007f1e0ff */
[----:B------:R-:W-:Y:S01]  /*29c0*/  IADD3 R11, P1, PT, R11, 0x4, RZ ;  /* 0x000000040b0b7810 */ /* 0x000fe20007f3e0ff */
[----:B------:R-:W-:Y:S01]  /*29d0*/  IMAD.SHL.U32 R13, R15, 0x10, RZ ;  /* 0x000000100f0d7824 */ /* 0x000fe200078e00ff */
[----:B-1----:R-:W-:-:S02]  /*29e0*/  IADD3.X R6, PT, PT, R6, -0x1, RZ, P0, !PT ;  /* 0xffffffff06067810 */ /* 0x002fc400007fe4ff */
[----:B------:R-:W-:Y:S01]  /*29f0*/  ISETP.NE.U32.AND P0, PT, R4, RZ, PT ;  /* 0x000000ff0400720c */ /* 0x000fe20003f05070 */
[----:B------:R-:W-:Y:S01]  /*2a00*/  IMAD.X R0, RZ, RZ, R0, P1 ;  /* 0x000000ffff007224 */ /* 0x000fe200008e0600 */
[----:B------:R-:W-:Y:S01]  /*2a10*/  LOP3.LUT R16, R20, R16, R13, 0x96, !PT ;  /* 0x0000001014107212 */ /* 0x000fe200078e960d */
[----:B------:R-:W-:Y:S01]  /*2a20*/  IMAD.SHL.U32 R20, R21, 0x2, RZ ;  /* 0x0000000215147824 */ /* 0x000fe200078e00ff */
[----:B------:R-:W-:Y:S02]  /*2a30*/  ISETP.NE.AND.EX P0, PT, R6, RZ, PT, P0 ;  /* 0x000000ff0600720c */ /* 0x000fe40003f05300 */
[----:B------:R-:W-:Y:S02]  /*2a40*/  LOP3.LUT R13, R16, R15, RZ, 0x3c, !PT ;  /* 0x0000000f100d7212 */ /* 0x000fe400078e3cff */
[C---:B------:R-:W-:Y:S02]  /*2a50*/  IADD3 R16, PT, PT, R14.reuse, -0x10974f, R15 ;  /* 0xffef68b10e107810 */ /* 0x040fe40007ffe00f */
[----:B------:R-:W-:Y:S01]  /*2a60*/  IADD3 R2, PT, PT, R14, -0xb0f8a, R13 ;  /* 0xfff4f0760e027810 */ /* 0x000fe20007ffe00d */
[----:B------:R-:W-:Y:S01]  /*2a70*/  IMAD.SHL.U32 R17, R13, 0x10, RZ ;  /* 0x000000100d117824 */ /* 0x000fe200078e00ff */
[----:B------:R-:W-:-:S02]  /*2a80*/  I2FP.F32.U32 R16, R16 ;  /* 0x0000001000107245 */ /* 0x000fc40000201000 */
[----:B------:R-:W-:Y:S02]  /*2a90*/  I2FP.F32.U32 R2, R2 ;  /* 0x0000000200027245 */ /* 0x000fe40000201000 */
[----:B------:R-:W-:Y:S01]  /*2aa0*/  LOP3.LUT R22, R22, R19, R17, 0x96, !PT ;  /* 0x0000001316167212 */ /* 0x000fe200078e9611 */
[-C--:B------:R-:W-:Y:S02]  /*2ab0*/  FFMA R16, R16, R3.reuse, 1.1641532182693481445e-10 ;  /* 0x2f00000010107423 */ /* 0x080fe40000000003 */
[----:B------:R-:W-:Y:S01]  /*2ac0*/  FFMA R2, R2, R3, 1.1641532182693481445e-10 ;  /* 0x2f00000002027423 */ /* 0x000fe20000000003 */
[----:B------:R-:W-:Y:S01]  /*2ad0*/  LOP3.LUT R17, R22, R13, RZ, 0x3c, !PT ;  /* 0x0000000d16117212 */ /* 0x000fe200078e3cff */
[C-C-:B------:R-:W-:Y:S02]  /*2ae0*/  FFMA R19, R12.reuse, R16, R9.reuse ;  /* 0x000000100c137223 */ /* 0x140fe40000000009 */
[----:B------:R-:W-:Y:S02]  /*2af0*/  FFMA R2, R12, R2, R9 ;  /* 0x000000020c027223 */ /* 0x000fe40000000009 */
[----:B------:R-:W-:-:S02]  /*2b00*/  IMAD.SHL.U32 R16, R17, 0x10, RZ ;  /* 0x0000001011107824 */ /* 0x000fc400078e00ff */
[----:B------:R-:W0:Y:S03]  /*2b10*/  F2I.TRUNC.NTZ R19, R19 ;  /* 0x0000001300137305 */ /* 0x000e26000020f100 */
[----:B------:R-:W-:Y:S01]  /*2b20*/  LOP3.LUT R22, R21, R20, R16, 0x96, !PT ;  /* 0x0000001415167212 */ /* 0x000fe200078e9610 */
[----:B------:R-:W-:Y:S01]  /*2b30*/  IMAD.MOV.U32 R16, RZ, RZ, R5 ;  /* 0x000000ffff107224 */ /* 0x000fe200078e0005 */
[----:B------:R-:W-:Y:S02]  /*2b40*/  IADD3 R20, PT, PT, R14, -0x587c5, R17 ;  /* 0xfffa783b0e147810 */ /* 0x000fe40007ffe011 */
[----:B------:R-:W-:Y:S01]  /*2b50*/  LOP3.LUT R5, R22, R17, RZ, 0x3c, !PT ;  /* 0x0000001116057212 */ /* 0x000fe200078e3cff */
[----:B------:R1:W2:Y:S01]  /*2b60*/  F2I.TRUNC.NTZ R21, R2 ;  /* 0x0000000200157305 */ /* 0x0002a2000020f100 */
[----:B------:R-:W-:-:S03]  /*2b70*/  I2FP.F32.U32 R20, R20 ;  /* 0x0000001400147245 */ /* 0x000fc60000201000 */
[----:B------:R-:W-:Y:S02]  /*2b80*/  IMAD.IADD R22, R5, 0x1, R14 ;  /* 0x0000000105167824 */ /* 0x000fe400078e020e */
[----:B------:R-:W-:-:S03]  /*2b90*/  FFMA R20, R20, R3, 1.1641532182693481445e-10 ;  /* 0x2f00000014147423 */ /* 0x000fc60000000003 */
[----:B------:R-:W-:Y:S01]  /*2ba0*/  I2FP.F32.U32 R22, R22 ;  /* 0x0000001600167245 */ /* 0x000fe20000201000 */
[----:B------:R-:W-:Y:S01]  /*2bb0*/  FFMA R20, R12, R20, R9 ;  /* 0x000000140c147223 */ /* 0x000fe20000000009 */
[----:B-1----:R-:W-:-:S03]  /*2bc0*/  IMAD.MOV.U32 R2, RZ, RZ, R10 ;  /* 0x000000ffff027224 */ /* 0x002fc600078e000a */
[----:B------:R-:W-:Y:S01]  /*2bd0*/  FFMA R22, R22, R3, 1.1641532182693481445e-10 ;  /* 0x2f00000016167423 */ /* 0x000fe20000000003 */
[----:B------:R1:W3:Y:S01]  /*2be0*/  F2I.TRUNC.NTZ R23, R20 ;  /* 0x0000001400177305 */ /* 0x0002e2000020f100 */
[----:B------:R-:W-:Y:S01]  /*2bf0*/  IMAD.MOV.U32 R3, RZ, RZ, R7 ;  /* 0x000000ffff037224 */ /* 0x000fe200078e0007 */
[----:B------:R-:W-:Y:S01]  /*2c00*/  IADD3 R10, P2, PT, R2, 0x10, RZ ;  /* 0x00000010020a7810 */ /* 0x000fe20007f5e0ff */
[----:B------:R-:W-:-:S03]  /*2c10*/  FFMA R22, R12, R22, R9 ;  /* 0x000000160c167223 */ /* 0x000fc60000000009 */
[----:B0-----:R-:W-:Y:S01]  /*2c20*/  STG.E desc[UR6][R2.64+-0x8], R19 ;  /* 0xfffff81302007986 */ /* 0x001fe2000c101906 */
[----:B------:R-:W-:Y:S01]  /*2c30*/  IMAD.X R7, RZ, RZ, R3, P2 ;  /* 0x000000ffff077224 */ /* 0x000fe200010e0603 */
[----:B------:R-:W0:Y:S01]  /*2c40*/  F2I.TRUNC.NTZ R25, R22 ;  /* 0x0000001600197305 */ /* 0x000e22000020f100 */
[----:B-1----:R-:W-:Y:S01]  /*2c50*/  IMAD.MOV.U32 R20, RZ, RZ, R14 ;  /* 0x000000ffff147224 */ /* 0x002fe200078e000e */
[----:B--2---:R-:W-:Y:S01]  /*2c60*/  STG.E desc[UR6][R2.64+-0x4], R21 ;  /* 0xfffffc1502007986 */ /* 0x004fe2000c101906 */
[----:B------:R-:W-:-:S03]  /*2c70*/  VIADD R14, R14, 0x161f14 ;  /* 0x00161f140e0e7836 */ /* 0x000fc60000000000 */
[----:B---3--:R-:W-:Y:S04]  /*2c80*/  STG.E desc[UR6][R2.64], R23 ;  /* 0x0000001702007986 */ /* 0x008fe8000c101906 */
[----:B0-----:R0:W-:Y:S02]  /*2c90*/  STG.E desc[UR6][R2.64+0x4], R25 ;  /* 0x0000041902007986 */ /* 0x0011e4000c101906 */
[----:B0-----:R-:W-:Y:S02]  /*2ca0*/  IMAD.MOV.U32 R3, RZ, RZ, R13 ;  /* 0x000000ffff037224 */ /* 0x001fe400078e000d */
[----:B------:R-:W-:Y:S01]  /*2cb0*/  IMAD.MOV.U32 R2, RZ, RZ, R17 ;  /* 0x000000ffff027224 */ /* 0x000fe200078e0011 */
[----:B------:R-:W-:Y:S06]  /*2cc0*/  @P0 BRA `(.L_x_25) ;  /* 0xfffffff800fc0947 */ /* 0x000fec000383ffff */
[----:B------:R-:W-:Y:S02]  /*2cd0*/  IMAD.MOV.U32 R7, RZ, RZ, R16 ;  /* 0x000000ffff077224 */ /* 0x000fe400078e0010 */
[----:B------:R-:W-:Y:S02]  /*2ce0*/  IMAD.MOV.U32 R6, RZ, RZ, R20 ;  /* 0x000000ffff067224 */ /* 0x000fe400078e0014 */
[----:B------:R-:W-:Y:S02]  /*2cf0*/  IMAD.MOV.U32 R2, RZ, RZ, R15 ;  /* 0x000000ffff027224 */ /* 0x000fe400078e000f */
[----:B------:R-:W-:-:S07]  /*2d00*/  IMAD.MOV.U32 R3, RZ, RZ, R13 ;  /* 0x000000ffff037224 */ /* 0x000fce00078e000d */
.L_x_24:
[----:B------:R-:W-:-:S04]  /*2d10*/  ISETP.NE.U32.AND P0, PT, R18, RZ, PT ;  /* 0x000000ff1200720c */ /* 0x000fc80003f05070 */
[----:B------:R-:W-:-:S13]  /*2d20*/  ISETP.NE.AND.EX P0, PT, RZ, RZ, PT, P0 ;  /* 0x000000ffff00720c */ /* 0x000fda0003f05300 */
[----:B------:R-:W-:Y:S05]  /*2d30*/  @!P0 EXIT ;  /* 0x000000000000894d */ /* 0x000fea0003800000 */
[----:B------:R-:W-:Y:S02]  /*2d40*/  ISETP.NE.U32.AND P0, PT, R18, 0x1, PT ;  /* 0x000000011200780c */ /* 0x000fe40003f05070 */
[----:B------:R-:W-:Y:S02]  /*2d50*/  LOP3.LUT R8, R8, 0x1, RZ, 0xc0, !PT ;  /* 0x0000000108087812 */ /* 0x000fe400078ec0ff */
[----:B------:R-:W-:Y:S02]  /*2d60*/  ISETP.NE.AND.EX P0, PT, RZ, RZ, PT, P0 ;  /* 0x000000ffff00720c */ /* 0x000fe40003f05300 */
[----:B------:R-:W-:-:S04]  /*2d70*/  ISETP.NE.U32.AND P1, PT, R8, 0x1, PT ;  /* 0x000000010800780c */ /* 0x000fc80003f25070 */
[----:B------:R-:W-:-:S07]  /*2d80*/  ISETP.NE.U32.AND.EX P1, PT, RZ, RZ, PT, P1 ;  /* 0x000000ffff00720c */ /* 0x000fce0003f25110 */
[----:B------:R-:W-:Y:S06]  /*2d90*/  @!P0 BRA `(.L_x_26) ;  /* 0x0000000000808947 */ /* 0x000fec0003800000 */
[----:B0123--:R-:W-:Y:S01]  /*2da0*/  SHF.R.U32.HI R4, RZ, 0x2, R7 ;  /* 0x00000002ff047819 */ /* 0x00ffe20000011607 */
[----:B------:R-:W0:Y:S01]  /*2db0*/  LDCU.64 UR4, c[0x0][0x388] ;  /* 0x00007100ff0477ac */ /* 0x000e220008000a00 */
[----:B------:R-:W-:Y:S02]  /*2dc0*/  SHF.R.U32.HI R13, RZ, 0x2, R2 ;  /* 0x00000002ff0d7819 */ /* 0x000fe40000011602 */
[----:B------:R-:W-:Y:S01]  /*2dd0*/  LOP3.LUT R4, R4, R7, RZ, 0x3c, !PT ;  /* 0x0000000704047212 */ /* 0x000fe200078e3cff */
[----:B------:R-:W-:Y:S01]  /*2de0*/  IMAD.SHL.U32 R7, R5, 0x10, RZ ;  /* 0x0000001005077824 */ /* 0x000fe200078e00ff */
[----:B------:R-:W-:-:S03]  /*2df0*/  LOP3.LUT R13, R13, R2, RZ, 0x3c, !PT ;  /* 0x000000020d0d7212 */ /* 0x000fc600078e3cff */
[----:B------:R-:W-:-:S05]  /*2e00*/  IMAD.SHL.U32 R8, R4, 0x2, RZ ;  /* 0x0000000204087824 */ /* 0x000fca00078e00ff */
[----:B------:R-:W-:Y:S01]  /*2e10*/  LOP3.LUT R8, R4, R8, R7, 0x96, !PT ;  /* 0x0000000804087212 */ /* 0x000fe200078e9607 */
[----:B------:R-:W-:-:S03]  /*2e20*/  IMAD.SHL.U32 R7, R13, 0x2, RZ ;  /* 0x000000020d077824 */ /* 0x000fc600078e00ff */
[----:B------:R-:W-:Y:S02]  /*2e30*/  LOP3.LUT R5, R8, R5, RZ, 0x3c, !PT ;  /* 0x0000000508057212 */ /* 0x000fe400078e3cff */
[----:B0-----:R-:W-:Y:S02]  /*2e40*/  LEA R14, P0, R11, UR4, 0x2 ;  /* 0x000000040b0e7c11 */ /* 0x001fe4000f8010ff */
[C---:B------:R-:W-:Y:S01]  /*2e50*/  IADD3 R2, PT, PT, R6.reuse, 0x587c5, R5 ;  /* 0x000587c506027810 */ /* 0x040fe20007ffe005 */
[----:B------:R-:W-:Y:S01]  /*2e60*/  IMAD.SHL.U32 R4, R5, 0x10, RZ ;  /* 0x0000001005047824 */ /* 0x000fe200078e00ff */
[----:B------:R-:W-:Y:S01]  /*2e70*/  LEA.HI.X R15, R11, UR5, R0, 0x2, P0 ;  /* 0x000000050b0f7c11 */ /* 0x000fe200080f1400 */
[----:B------:R-:W-:Y:S01]  /*2e80*/  VIADD R6, R6, 0xb0f8a ;  /* 0x000b0f8a06067836 */ /* 0x000fe20000000000 */
[----:B------:R-:W-:Y:S02]  /*2e90*/  I2FP.F32.U32 R2, R2 ;  /* 0x0000000200027245 */ /* 0x000fe40000201000 */
[----:B------:R-:W-:Y:S01]  /*2ea0*/  LOP3.LUT R4, R13, R7, R4, 0x96, !PT ;  /* 0x000000070d047212 */ /* 0x000fe200078e9604 */
[----:B------:R-:W-:Y:S01]  /*2eb0*/  IMAD.MOV.U32 R7, RZ, RZ, 0x2f800000 ;  /* 0x2f800000ff077424 */ /* 0x000fe200078e00ff */
[----:B------:R-:W-:-:S02]  /*2ec0*/  IADD3 R11, P0, PT, R11, 0x2, RZ ;  /* 0x000000020b0b7810 */ /* 0x000fc40007f1e0ff */
[----:B------:R-:W-:Y:S01]  /*2ed0*/  LOP3.LUT R5, R4, R5, RZ, 0x3c, !PT ;  /* 0x0000000504057212 */ /* 0x000fe200078e3cff */
[----:B------:R-:W-:Y:S02]  /*2ee0*/  FFMA R2, R2, R7, 1.1641532182693481445e-10 ;  /* 0x2f00000002027423 */ /* 0x000fe40000000007 */
[----:B------:R-:W-:Y:S02]  /*2ef0*/  IMAD.X R0, RZ, RZ, R0, P0 ;  /* 0x000000ffff007224 */ /* 0x000fe400000e0600 */
[----:B------:R-:W-:Y:S02]  /*2f00*/  IMAD.IADD R4, R5, 0x1, R6 ;  /* 0x0000000105047824 */ /* 0x000fe400078e0206 */
[----:B------:R-:W-:-:S03]  /*2f10*/  FFMA R2, R12, R2, R9 ;  /* 0x000000020c027223 */ /* 0x000fc60000000009 */
[----:B------:R-:W-:Y:S01]  /*2f20*/  I2FP.F32.U32 R4, R4 ;  /* 0x0000000400047245 */ /* 0x000fe20000201000 */
[----:B------:R-:W0:Y:S04]  /*2f30*/  F2I.TRUNC.NTZ R13, R2 ;  /* 0x00000002000d7305 */ /* 0x000e28000020f100 */
[----:B------:R-:W-:Y:S01]  /*2f40*/  FFMA R4, R4, R7, 1.1641532182693481445e-10 ;  /* 0x2f00000004047423 */ /* 0x000fe20000000007 */
[----:B------:R-:W-:-:S03]  /*2f50*/  IMAD.MOV.U32 R7, RZ, RZ, R3 ;  /* 0x000000ffff077224 */ /* 0x000fc600078e0003 */
[----:B------:R-:W-:-:S04]  /*2f60*/  FFMA R4, R12, R4, R9 ;  /* 0x000000040c047223 */ /* 0x000fc80000000009 */
[----:B------:R-:W1:Y:S01]  /*2f70*/  F2I.TRUNC.NTZ R17, R4 ;  /* 0x0000000400117305 */ /* 0x000e62000020f100 */
[----:B0-----:R4:W-:Y:S04]  /*2f80*/  STG.E desc[UR6][R14.64], R13 ;  /* 0x0000000d0e007986 */ /* 0x0019e8000c101906 */
[----:B-1----:R4:W-:Y:S02]  /*2f90*/  STG.E desc[UR6][R14.64+0x4], R17 ;  /* 0x000004110e007986 */ /* 0x0029e4000c101906 */
.L_x_26:
[----:B------:R-:W-:Y:S05]  /*2fa0*/  @P1 EXIT ;  /* 0x000000000000194d */ /* 0x000fea0003800000 */
[----:B0123--:R-:W-:Y:S01]  /*2fb0*/  SHF.R.U32.HI R2, RZ, 0x2, R7 ;  /* 0x00000002ff027819 */ /* 0x00ffe20000011607 */
[----:B------:R-:W-:Y:S01]  /*2fc0*/  IMAD.SHL.U32 R3, R5, 0x10, RZ ;  /* 0x0000001005037824 */ /* 0x000fe200078e00ff */
[----:B------:R-:W0:Y:S02]  /*2fd0*/  LDCU.64 UR4, c[0x0][0x388] ;  /* 0x00007100ff0477ac */ /* 0x000e240008000a00 */
[----:B------:R-:W-:-:S05]  /*2fe0*/  LOP3.LUT R2, R2, R7, RZ, 0x3c, !PT ;  /* 0x0000000702027212 */ /* 0x000fca00078e3cff */
[----:B------:R-:W-:-:S05]  /*2ff0*/  IMAD.SHL.U32 R4, R2, 0x2, RZ ;  /* 0x0000000202047824 */ /* 0x000fca00078e00ff */
[----:B------:R-:W-:Y:S01]  /*3000*/  LOP3.LUT R4, R2, R4, R3, 0x96, !PT ;  /* 0x0000000402047212 */ /* 0x000fe200078e9603 */
[----:B------:R-:W-:-:S03]  /*3010*/  IMAD.MOV.U32 R2, RZ, RZ, 0x2f800000 ;  /* 0x2f800000ff027424 */ /* 0x000fc600078e00ff */
[----:B------:R-:W-:-:S04]  /*3020*/  LOP3.LUT R5, R4, R5, RZ, 0x3c, !PT ;  /* 0x0000000504057212 */ /* 0x000fc800078e3cff */
[----:B------:R-:W-:-:S04]  /*3030*/  IADD3 R5, PT, PT, R6, 0x587c5, R5 ;  /* 0x000587c506057810 */ /* 0x000fc80007ffe005 */
[----:B------:R-:W-:-:S05]  /*3040*/  I2FP.F32.U32 R5, R5 ;  /* 0x0000000500057245 */ /* 0x000fca0000201000 */
[----:B------:R-:W-:Y:S01]  /*3050*/  FFMA R5, R5, R2, 1.1641532182693481445e-10 ;  /* 0x2f00000005057423 */ /* 0x000fe20000000002 */
[----:B0-----:R-:W-:-:S03]  /*3060*/  LEA R2, P0, R11, UR4, 0x2 ;  /* 0x000000040b027c11 */ /* 0x001fc6000f8010ff */
[----:B------:R-:W-:Y:S01]  /*3070*/  FFMA R5, R12, R5, R9 ;  /* 0x000000050c057223 */ /* 0x000fe20000000009 */
[----:B------:R-:W-:-:S05]  /*3080*/  LEA.HI.X R3, R11, UR5, R0, 0x2, P0 ;  /* 0x000000050b037c11 */ /* 0x000fca00080f1400 */
[----:B------:R-:W0:Y:S02]  /*3090*/  F2I.TRUNC.NTZ R5, R5 ;  /* 0x0000000500057305 */ /* 0x000e24000020f100 */
[----:B0-----:R-:W-:Y:S01]  /*30a0*/  STG.E desc[UR6][R2.64], R5 ;  /* 0x0000000502007986 */ /* 0x001fe2000c101906 */
[----:B------:R-:W-:Y:S05]  /*30b0*/  EXIT ;  /* 0x000000000000794d */ /* 0x000fea0003800000 */
.L_x_27:
        /* <DEDUP_REMOVED lines=12> */
.L_x_29:


//--------------------- .nv.global.init           --------------------------
	.section	.nv.global.init,"aw",@progbits
	.align	4
.nv.global.init:
	.type		mrg32k3aM1SubSeq,@object
	.size		mrg32k3aM1SubSeq,(mrg32k3aM2SubSeq - mrg32k3aM1SubSeq)
mrg32k3aM1SubSeq:
        /*0000*/ 	.byte	0x0b, 0xcc, 0xee, 0x04, 0x73, 0x29, 0x8b, 0x6f, 0xf6, 0x53, 0x03, 0xf6, 0x23, 0xf6, 0xea, 0xda
        /* <DEDUP_REMOVED lines=125> */
	.type		mrg32k3aM2SubSeq,@object
	.size		mrg32k3aM2SubSeq,(mrg32k3aM1 - mrg32k3aM2SubSeq)
mrg32k3aM2SubSeq:
        /* <DEDUP_REMOVED lines=126> */
	.type		mrg32k3aM1,@object
	.size		mrg32k3aM1,(mrg32k3aM1Seq - mrg32k3aM1)
mrg32k3aM1:
        /* <DEDUP_REMOVED lines=144> */
	.type		mrg32k3aM1Seq,@object
	.size		mrg32k3aM1Seq,(mrg32k3aM2 - mrg32k3aM1Seq)
mrg32k3aM1Seq:
        /* <DEDUP_REMOVED lines=144> */
	.type		mrg32k3aM2,@object
	.size		mrg32k3aM2,(mrg32k3aM2Seq - mrg32k3aM2)
mrg32k3aM2:
        /* <DEDUP_REMOVED lines=144> */
	.type		mrg32k3aM2Seq,@object
	.size		mrg32k3aM2Seq,(precalc_xorwow_matrix - mrg32k3aM2Seq)
mrg32k3aM2Seq:
        /* <DEDUP_REMOVED lines=144> */
	.type		precalc_xorwow_matrix,@object
	.size		precalc_xorwow_matrix,(precalc_xorwow_offset_matrix - precalc_xorwow_matrix)
precalc_xorwow_matrix:
        /* <DEDUP_REMOVED lines=6400> */
	.type		precalc_xorwow_offset_matrix,@object
	.size		precalc_xorwow_offset_matrix,(.L_1 - precalc_xorwow_offset_matrix)
precalc_xorwow_offset_matrix:
        /* <DEDUP_REMOVED lines=6400> */
.L_1:


//--------------------- .nv.shared.reserved.0     --------------------------
	.section	.nv.shared.reserved.0,"aw",@nobits
	.weak		__nv_reservedSMEM_offset_0_alias
	.size		__nv_reservedSMEM_offset_0_alias, 0, 64
	.other		__nv_reservedSMEM_offset_0_alias,@"STO_CUDA_RESERVED_SHARED STV_DEFAULT"
__nv_reservedSMEM_offset_0_alias:
	.zero		0
	.zero		64


//--------------------- .nv.constant0._Z27random_uniform_float_kernelffPfmm --------------------------
	.section	.nv.constant0._Z27random_uniform_float_kernelffPfmm,"a",@progbits
	.sectionflags	@""
	.align	4
.nv.constant0._Z27random_uniform_float_kernelffPfmm:
	.zero		928


//--------------------- .nv.constant0._Z25random_uniform_int_kerneliiPimm --------------------------
	.section	.nv.constant0._Z25random_uniform_int_kerneliiPimm,"a",@progbits
	.sectionflags	@""
	.align	4
.nv.constant0._Z25random_uniform_int_kerneliiPimm:
	.zero		928


//--------------------- SYMBOLS --------------------------

	.type		.nv.reservedSmem.offset0,@object
	.size		.nv.reservedSmem.offset0,0x4
